	.target	sm_80

	.elftype	@"ET_EXEC"


//--------------------- .note.nv.tkinfo           --------------------------
	.section	.note.nv.tkinfo,"",@"SHT_NOTE"
	.sectionflags	@"SHF_NOTE_NV_TKINFO"
	.tkinfo
        /*0018*/ 	.word	0x00000002
        /*0030*/ 	.string	""
        /*0030*/ 	.string	"ptxas"
        /*0030*/ 	.string	"Cuda compilation tools, release 13.0, V13.0.88"
        /*0030*/ 	.string	"Build cuda_13.0.r13.0/compiler.36424714_0"
        /*0030*/ 	.string	"-v  -suppress-debug-info  -lineinfo  -arch sm_80 "



//--------------------- .note.nv.cuinfo           --------------------------
	.section	.note.nv.cuinfo,"",@"SHT_NOTE"
	.sectionflags	@"SHF_NOTE_NV_CUINFO"
        /*0018*/ 	.short	0x0002
        /*001a*/ 	.short	0x0050
        /*001c*/ 	.short	0x0082
	.zero		2


//--------------------- .nv.info                  --------------------------
	.section	.nv.info,"",@"SHT_CUDA_INFO"
	.align	4


	//----- nvinfo : EIATTR_REGCOUNT
	.align		4
        /*0000*/ 	.byte	0x04, 0x2f
        /*0002*/ 	.short	(.L_2 - .L_1)
	.align		4
.L_1:
        /*0004*/ 	.word	index@(attn_fwd)
        /*0008*/ 	.word	0x0000007f


	//----- nvinfo : EIATTR_FRAME_SIZE
	.align		4
.L_2:
        /*000c*/ 	.byte	0x04, 0x11
        /*000e*/ 	.short	(.L_4 - .L_3)
	.align		4
.L_3:
        /*0010*/ 	.word	index@(attn_fwd)
        /*0014*/ 	.word	0x00000000


	//----- nvinfo : EIATTR_MIN_STACK_SIZE
	.align		4
.L_4:
        /*0018*/ 	.byte	0x04, 0x12
        /*001a*/ 	.short	(.L_6 - .L_5)
	.align		4
.L_5:
        /*001c*/ 	.word	index@(attn_fwd)
        /*0020*/ 	.word	0x00000000
.L_6:


//--------------------- .nv.info.attn_fwd         --------------------------
	.section	.nv.info.attn_fwd,"",@"SHT_CUDA_INFO"
	.sectionflags	@""
	.align	4


	//----- nvinfo : EIATTR_CUDA_API_VERSION
	.align		4
        /*0000*/ 	.byte	0x04, 0x37
        /*0002*/ 	.short	(.L_8 - .L_7)
.L_7:
        /*0004*/ 	.word	0x00000082


	//----- nvinfo : EIATTR_SW2861232_WAR
	.align		4
.L_8:
        /*0008*/ 	.byte	0x01, 0x35
	.zero		2


	//----- nvinfo : EIATTR_PARAM_CBANK
	.align		4
        /*000c*/ 	.byte	0x04, 0x0a
        /*000e*/ 	.short	(.L_10 - .L_9)
	.align		4
.L_9:
        /*0010*/ 	.word	index@(.nv.constant0.attn_fwd)
        /*0014*/ 	.short	0x0160
        /*0016*/ 	.short	0x0088


	//----- nvinfo : EIATTR_CBANK_PARAM_SIZE
	.align		4
.L_10:
        /*0018*/ 	.byte	0x03, 0x19
        /*001a*/ 	.short	0x0088


	//----- nvinfo : EIATTR_KPARAM_INFO
	.align		4
        /*001c*/ 	.byte	0x04, 0x17
        /*001e*/ 	.short	(.L_12 - .L_11)
.L_11:
        /*0020*/ 	.word	0x00000000
        /*0024*/ 	.short	0x0019
        /*0026*/ 	.short	0x0080
        /*0028*/ 	.byte	0x00, 0xf4, 0x21, 0x00


	//----- nvinfo : EIATTR_KPARAM_INFO
	.align		4
.L_12:
        /*002c*/ 	.byte	0x04, 0x17
        /*002e*/ 	.short	(.L_14 - .L_13)
.L_13:
        /*0030*/ 	.word	0x00000000
        /*0034*/ 	.short	0x0018
        /*0036*/ 	.short	0x0078
        /*0038*/ 	.byte	0x00, 0xf4, 0x21, 0x00


	//----- nvinfo : EIATTR_KPARAM_INFO
	.align		4
.L_14:
        /*003c*/ 	.byte	0x04, 0x17
        /*003e*/ 	.short	(.L_16 - .L_15)
.L_15:
        /*0040*/ 	.word	0x00000000
        /*0044*/ 	.short	0x0017
        /*0046*/ 	.short	0x0070
        /*0048*/ 	.byte	0x00, 0xf0, 0x11, 0x00


	//----- nvinfo : EIATTR_KPARAM_INFO
	.align		4
.L_16:
        /*004c*/ 	.byte	0x04, 0x17
        /*004e*/ 	.short	(.L_18 - .L_17)
.L_17:
        /*0050*/ 	.word	0x00000000
        /*0054*/ 	.short	0x0016
        /*0056*/ 	.short	0x006c
        /*0058*/ 	.byte	0x00, 0xf0, 0x11, 0x00


	//----- nvinfo : EIATTR_KPARAM_INFO
	.align		4
.L_18:
        /*005c*/ 	.byte	0x04, 0x17
        /*005e*/ 	.short	(.L_20 - .L_19)
.L_19:
        /*0060*/ 	.word	0x00000000
        /*0064*/ 	.short	0x0015
        /*0066*/ 	.short	0x0068
        /*0068*/ 	.byte	0x00, 0xf0, 0x11, 0x00


	//----- nvinfo : EIATTR_KPARAM_INFO
	.align		4
.L_20:
        /*006c*/ 	.byte	0x04, 0x17
        /*006e*/ 	.short	(.L_22 - .L_21)
.L_21:
        /*0070*/ 	.word	0x00000000
        /*0074*/ 	.short	0x0014
        /*0076*/ 	.short	0x0064
        /*0078*/ 	.byte	0x00, 0xf0, 0x11, 0x00


	//----- nvinfo : EIATTR_KPARAM_INFO
	.align		4
.L_22:
        /*007c*/ 	.byte	0x04, 0x17
        /*007e*/ 	.short	(.L_24 - .L_23)
.L_23:
        /*0080*/ 	.word	0x00000000
        /*0084*/ 	.short	0x0013
        /*0086*/ 	.short	0x0060
        /*0088*/ 	.byte	0x00, 0xf0, 0x11, 0x00


	//----- nvinfo : EIATTR_KPARAM_INFO
	.align		4
.L_24:
        /*008c*/ 	.byte	0x04, 0x17
        /*008e*/ 	.short	(.L_26 - .L_25)
.L_25:
        /*0090*/ 	.word	0x00000000
        /*0094*/ 	.short	0x0012
        /*0096*/ 	.short	0x005c
        /*0098*/ 	.byte	0x00, 0xf0, 0x11, 0x00


	//----- nvinfo : EIATTR_KPARAM_INFO
	.align		4
.L_26:
        /*009c*/ 	.byte	0x04, 0x17
        /*009e*/ 	.short	(.L_28 - .L_27)
.L_27:
        /*00a0*/ 	.word	0x00000000
        /*00a4*/ 	.short	0x0011
        /*00a6*/ 	.short	0x0058
        /*00a8*/ 	.byte	0x00, 0xf0, 0x11, 0x00


	//----- nvinfo : EIATTR_KPARAM_INFO
	.align		4
.L_28:
        /*00ac*/ 	.byte	0x04, 0x17
        /*00ae*/ 	.short	(.L_30 - .L_29)
.L_29:
        /*00b0*/ 	.word	0x00000000
        /*00b4*/ 	.short	0x0010
        /*00b6*/ 	.short	0x0054
        /*00b8*/ 	.byte	0x00, 0xf0, 0x11, 0x00


	//----- nvinfo : EIATTR_KPARAM_INFO
	.align		4
.L_30:
        /*00bc*/ 	.byte	0x04, 0x17
        /*00be*/ 	.short	(.L_32 - .L_31)
.L_31:
        /*00c0*/ 	.word	0x00000000
        /*00c4*/ 	.short	0x000f
        /*00c6*/ 	.short	0x0050
        /*00c8*/ 	.byte	0x00, 0xf0, 0x11, 0x00


	//----- nvinfo : EIATTR_KPARAM_INFO
	.align		4
.L_32:
        /*00cc*/ 	.byte	0x04, 0x17
        /*00ce*/ 	.short	(.L_34 - .L_33)
.L_33:
        /*00d0*/ 	.word	0x00000000
        /*00d4*/ 	.short	0x000e
        /*00d6*/ 	.short	0x004c
        /*00d8*/ 	.byte	0x00, 0xf0, 0x11, 0x00


	//----- nvinfo : EIATTR_KPARAM_INFO
	.align		4
.L_34:
        /*00dc*/ 	.byte	0x04, 0x17
        /*00de*/ 	.short	(.L_36 - .L_35)
.L_35:
        /*00e0*/ 	.word	0x00000000
        /*00e4*/ 	.short	0x000d
        /*00e6*/ 	.short	0x0048
        /*00e8*/ 	.byte	0x00, 0xf0, 0x11, 0x00


	//----- nvinfo : EIATTR_KPARAM_INFO
	.align		4
.L_36:
        /*00ec*/ 	.byte	0x04, 0x17
        /*00ee*/ 	.short	(.L_38 - .L_37)
.L_37:
        /*00f0*/ 	.word	0x00000000
        /*00f4*/ 	.short	0x000c
        /*00f6*/ 	.short	0x0044
        /*00f8*/ 	.byte	0x00, 0xf0, 0x11, 0x00


	//----- nvinfo : EIATTR_KPARAM_INFO
	.align		4
.L_38:
        /*00fc*/ 	.byte	0x04, 0x17
        /*00fe*/ 	.short	(.L_40 - .L_39)
.L_39:
        /*0100*/ 	.word	0x00000000
        /*0104*/ 	.short	0x000b
        /*0106*/ 	.short	0x0040
        /*0108*/ 	.byte	0x00, 0xf0, 0x11, 0x00


	//----- nvinfo : EIATTR_KPARAM_INFO
	.align		4
.L_40:
        /*010c*/ 	.byte	0x04, 0x17
        /*010e*/ 	.short	(.L_42 - .L_41)
.L_41:
        /*0110*/ 	.word	0x00000000
        /*0114*/ 	.short	0x000a
        /*0116*/ 	.short	0x003c
        /*0118*/ 	.byte	0x00, 0xf0, 0x11, 0x00


	//----- nvinfo : EIATTR_KPARAM_INFO
	.align		4
.L_42:
        /*011c*/ 	.byte	0x04, 0x17
        /*011e*/ 	.short	(.L_44 - .L_43)
.L_43:
        /*0120*/ 	.word	0x00000000
        /*0124*/ 	.short	0x0009
        /*0126*/ 	.short	0x0038
        /*0128*/ 	.byte	0x00, 0xf0, 0x11, 0x00


	//----- nvinfo : EIATTR_KPARAM_INFO
	.align		4
.L_44:
        /*012c*/ 	.byte	0x04, 0x17
        /*012e*/ 	.short	(.L_46 - .L_45)
.L_45:
        /*0130*/ 	.word	0x00000000
        /*0134*/ 	.short	0x0008
        /*0136*/ 	.short	0x0034
        /*0138*/ 	.byte	0x00, 0xf0, 0x11, 0x00


	//----- nvinfo : EIATTR_KPARAM_INFO
	.align		4
.L_46:
        /*013c*/ 	.byte	0x04, 0x17
        /*013e*/ 	.short	(.L_48 - .L_47)
.L_47:
        /*0140*/ 	.word	0x00000000
        /*0144*/ 	.short	0x0007
        /*0146*/ 	.short	0x0030
        /*0148*/ 	.byte	0x00, 0xf0, 0x11, 0x00


	//----- nvinfo : EIATTR_KPARAM_INFO
	.align		4
.L_48:
        /*014c*/ 	.byte	0x04, 0x17
        /*014e*/ 	.short	(.L_50 - .L_49)
.L_49:
        /*0150*/ 	.word	0x00000000
        /*0154*/ 	.short	0x0006
        /*0156*/ 	.short	0x002c
        /*0158*/ 	.byte	0x00, 0xf0, 0x11, 0x00


	//----- nvinfo : EIATTR_KPARAM_INFO
	.align		4
.L_50:
        /*015c*/ 	.byte	0x04, 0x17
        /*015e*/ 	.short	(.L_52 - .L_51)
.L_51:
        /*0160*/ 	.word	0x00000000
        /*0164*/ 	.short	0x0005
        /*0166*/ 	.short	0x0028
        /*0168*/ 	.byte	0x00, 0xf0, 0x11, 0x00


	//----- nvinfo : EIATTR_KPARAM_INFO
	.align		4
.L_52:
        /*016c*/ 	.byte	0x04, 0x17
        /*016e*/ 	.short	(.L_54 - .L_53)
.L_53:
        /*0170*/ 	.word	0x00000000
        /*0174*/ 	.short	0x0004
        /*0176*/ 	.short	0x0020
        /*0178*/ 	.byte	0x00, 0xf4, 0x21, 0x00


	//----- nvinfo : EIATTR_KPARAM_INFO
	.align		4
.L_54:
        /*017c*/ 	.byte	0x04, 0x17
        /*017e*/ 	.short	(.L_56 - .L_55)
.L_55:
        /*0180*/ 	.word	0x00000000
        /*0184*/ 	.short	0x0003
        /*0186*/ 	.short	0x0018
        /*0188*/ 	.byte	0x00, 0xf4, 0x21, 0x00


	//----- nvinfo : EIATTR_KPARAM_INFO
	.align		4
.L_56:
        /*018c*/ 	.byte	0x04, 0x17
        /*018e*/ 	.short	(.L_58 - .L_57)
.L_57:
        /*0190*/ 	.word	0x00000000
        /*0194*/ 	.short	0x0002
        /*0196*/ 	.short	0x0010
        /*0198*/ 	.byte	0x00, 0xf4, 0x21, 0x00


	//----- nvinfo : EIATTR_KPARAM_INFO
	.align		4
.L_58:
        /*019c*/ 	.byte	0x04, 0x17
        /*019e*/ 	.short	(.L_60 - .L_59)
.L_59:
        /*01a0*/ 	.word	0x00000000
        /*01a4*/ 	.short	0x0001
        /*01a6*/ 	.short	0x0008
        /*01a8*/ 	.byte	0x00, 0xf4, 0x21, 0x00


	//----- nvinfo : EIATTR_KPARAM_INFO
	.align		4
.L_60:
        /*01ac*/ 	.byte	0x04, 0x17
        /*01ae*/ 	.short	(.L_62 - .L_61)
.L_61:
        /*01b0*/ 	.word	0x00000000
        /*01b4*/ 	.short	0x0000
        /*01b6*/ 	.short	0x0000
        /*01b8*/ 	.byte	0x00, 0xf4, 0x21, 0x00


	//----- nvinfo : EIATTR_MAXREG_COUNT
	.align		4
.L_62:
        /*01bc*/ 	.byte	0x03, 0x1b
        /*01be*/ 	.short	0x00ff


	//----- nvinfo : EIATTR_NUM_BARRIERS
	.align		4
        /*01c0*/ 	.byte	0x02, 0x4c
        /*01c2*/ 	.byte	0x01
	.zero		1


	//----- nvinfo : EIATTR_MERCURY_ISA_VERSION
	.align		4
        /*01c4*/ 	.byte	0x03, 0x5f
        /*01c6*/ 	.short	0x0000


	//----- nvinfo : EIATTR_COOP_GROUP_MASK_REGIDS
	.align		4
        /*01c8*/ 	.byte	0x04, 0x29
        /*01ca*/ 	.short	(.L_64 - .L_63)


	//   ....[0]....
.L_63:
        /*01cc*/ 	.word	0xffffffff


	//   ....[1]....
        /*01d0*/ 	.word	0xffffffff


	//   ....[2]....
        /*01d4*/ 	.word	0xffffffff


	//   ....[3]....
        /*01d8*/ 	.word	0xffffffff


	//   ....[4]....
        /*01dc*/ 	.word	0xffffffff


	//   ....[5]....
        /*01e0*/ 	.word	0xffffffff


	//   ....[6]....
        /*01e4*/ 	.word	0xffffffff


	//   ....[7]....
        /*01e8*/ 	.word	0xffffffff


	//   ....[8]....
        /*01ec*/ 	.word	0xffffffff


	//   ....[9]....
        /*01f0*/ 	.word	0xffffffff


	//   ....[10]....
        /*01f4*/ 	.word	0xffffffff


	//   ....[11]....
        /*01f8*/ 	.word	0xffffffff


	//   ....[12]....
        /*01fc*/ 	.word	0xffffffff


	//   ....[13]....
        /*0200*/ 	.word	0xffffffff


	//   ....[14]....
        /*0204*/ 	.word	0xffffffff


	//   ....[15]....
        /*0208*/ 	.word	0xffffffff


	//   ....[16]....
        /*020c*/ 	.word	0xffffffff


	//   ....[17]....
        /*0210*/ 	.word	0xffffffff


	//   ....[18]....
        /*0214*/ 	.word	0xffffffff


	//   ....[19]....
        /*0218*/ 	.word	0xffffffff


	//----- nvinfo : EIATTR_COOP_GROUP_INSTR_OFFSETS
	.align		4
.L_64:
        /*021c*/ 	.byte	0x04, 0x28
        /*021e*/ 	.short	(.L_66 - .L_65)


	//   ....[0]....
.L_65:
        /*0220*/ 	.word	0x00001460


	//   ....[1]....
        /*0224*/ 	.word	0x00001470


	//   ....[2]....
        /*0228*/ 	.word	0x00001480


	//   ....[3]....
        /*022c*/ 	.word	0x00001490


	//   ....[4]....
        /*0230*/ 	.word	0x000014d0


	//   ....[5]....
        /*0234*/ 	.word	0x000014f0


	//   ....[6]....
        /*0238*/ 	.word	0x00001500


	//   ....[7]....
        /*023c*/ 	.word	0x00001510


	//   ....[8]....
        /*0240*/ 	.word	0x000015c0


	//   ....[9]....
        /*0244*/ 	.word	0x000015e0


	//   ....[10]....
        /*0248*/ 	.word	0x00001850


	//   ....[11]....
        /*024c*/ 	.word	0x00001860


	//   ....[12]....
        /*0250*/ 	.word	0x00001880


	//   ....[13]....
        /*0254*/ 	.word	0x00001890


	//   ....[14]....
        /*0258*/ 	.word	0x000018c0


	//   ....[15]....
        /*025c*/ 	.word	0x000018e0


	//   ....[16]....
        /*0260*/ 	.word	0x00001900


	//   ....[17]....
        /*0264*/ 	.word	0x00001910


	//   ....[18]....
        /*0268*/ 	.word	0x000019d0


	//   ....[19]....
        /*026c*/ 	.word	0x000019f0


	//----- nvinfo : EIATTR_EXIT_INSTR_OFFSETS
	.align		4
.L_66:
        /*0270*/ 	.byte	0x04, 0x1c
        /*0272*/ 	.short	(.L_68 - .L_67)


	//   ....[0]....
.L_67:
        /*0274*/ 	.word	0x00002e30


	//   ....[1]....
        /*0278*/ 	.word	0x00002ed0


	//----- nvinfo : EIATTR_REQNTID
	.align		4
.L_68:
        /*027c*/ 	.byte	0x04, 0x10
        /*027e*/ 	.short	(.L_70 - .L_69)
.L_69:
        /*0280*/ 	.word	0x00000100
        /*0284*/ 	.word	0x00000001
        /*0288*/ 	.word	0x00000001
.L_70:


//--------------------- .nv.callgraph             --------------------------
	.section	.nv.callgraph,"",@"SHT_CUDA_CALLGRAPH"
	.align	4
	.sectionentsize	8
	.align		4
        /*0000*/ 	.word	0x00000000
	.align		4
        /*0004*/ 	.word	0xffffffff
	.align		4
        /*0008*/ 	.word	0x00000000
	.align		4
        /*000c*/ 	.word	0xfffffffe
	.align		4
        /*0010*/ 	.word	0x00000000
	.align		4
        /*0014*/ 	.word	0xfffffffd
	.align		4
        /*0018*/ 	.word	0x00000000
	.align		4
        /*001c*/ 	.word	0xfffffffc


//--------------------- .nv.rel.action            --------------------------
	.section	.nv.rel.action,"",@"SHT_CUDA_RELOCINFO"
	.align	8
	.sectionentsize	8
        /*0000*/ 	.byte	0x73, 0x00, 0x00, 0x00, 0x00, 0x00, 0x00, 0x00, 0x00, 0x00, 0x00, 0x11, 0x25, 0x00, 0x05, 0x36


//--------------------- .nv.constant4             --------------------------
	.section	.nv.constant4,"a",@progbits
	.align	8
	.align		8
.nv.constant4:
        /*0000*/ 	.dword	_$_str


//--------------------- .nv.constant0.attn_fwd    --------------------------
	.section	.nv.constant0.attn_fwd,"a",@progbits
	.sectionflags	@""
	.align	4
.nv.constant0.attn_fwd:
	.zero		488


//--------------------- .text.attn_fwd            --------------------------
	.section	.text.attn_fwd,"ax",@progbits
	.sectioninfo	@"SHI_REGISTERS=127"
	.align	128
        .global         attn_fwd
        .type           attn_fwd,@function
        .size           attn_fwd,(.L_x_3 - attn_fwd)
        .other          attn_fwd,@"STO_CUDA_ENTRY STV_DEFAULT"
attn_fwd:
.text.attn_fwd:
[----:B------:R-:W-:Y:S02]  /*0000*/  IMAD.MOV.U32 R1, RZ, RZ, c[0x0][0x28] ;  /* 0x00000a00ff017624 */ /* 0x000fe400078e00ff */
[----:B------:R-:W0:Y:S01]  /*0010*/  S2R R66, SR_CTAID.X ;  /* 0x0000000000427919 */ /* 0x000e220000002500 */
[----:B------:R-:W-:Y:S01]  /*0020*/  MOV R16, c[0x0][0x198] ;  /* 0x0000660000107a02 */ /* 0x000fe20000000f00 */
[----:B------:R-:W-:Y:S02]  /*0030*/  ULDC.64 UR6, c[0x0][0x118] ;  /* 0x0000460000067ab9 */ /* 0x000fe40000000a00 */
[----:B------:R-:W1:Y:S04]  /*0040*/  S2R R7, SR_TID.X ;  /* 0x0000000000077919 */ /* 0x000e680000002100 */
[----:B------:R-:W2:Y:S01]  /*0050*/  S2R R0, SR_CTAID.Y ;  /* 0x0000000000007919 */ /* 0x000ea20000002600 */
[----:B0-----:R-:W-:Y:S01]  /*0060*/  IMAD.SHL.U32 R66, R66, 0x20, RZ ;  /* 0x0000002042427824 */ /* 0x001fe200078e00ff */
[----:B-1----:R-:W-:-:S04]  /*0070*/  SHF.R.U32.HI R18, RZ, 0x5, R7 ;  /* 0x00000005ff127819 */ /* 0x002fc80000011607 */
[----:B------:R-:W-:Y:S01]  /*0080*/  LOP3.LUT R78, R66, 0x1f, R7, 0xf8, !PT ;  /* 0x0000001f424e7812 */ /* 0x000fe200078ef807 */
[----:B--2---:R-:W-:Y:S01]  /*0090*/  IMAD R2, R0, c[0x0][0x190], RZ ;  /* 0x0000640000027a24 */ /* 0x004fe200078e02ff */
[----:B------:R-:W-:-:S03]  /*00a0*/  SGXT.U32 R18, R18, 0x3 ;  /* 0x000000031212781a */ /* 0x000fc60000000000 */
[----:B------:R-:W-:Y:S02]  /*00b0*/  IMAD R4, R78, c[0x0][0x194], RZ ;  /* 0x000065004e047a24 */ /* 0x000fe400078e02ff */
[----:B------:R-:W-:Y:S02]  /*00c0*/  IMAD.SHL.U32 R3, R2, 0x2, RZ ;  /* 0x0000000202037824 */ /* 0x000fe400078e00ff */
[----:B------:R-:W-:Y:S02]  /*00d0*/  IMAD.SHL.U32 R6, R4, 0x2, RZ ;  /* 0x0000000204067824 */ /* 0x000fe400078e00ff */
[----:B------:R-:W-:Y:S02]  /*00e0*/  IMAD R8, R18, c[0x0][0x198], RZ ;  /* 0x0000660012087a24 */ /* 0x000fe400078e02ff */
[----:B------:R-:W-:Y:S01]  /*00f0*/  IMAD.HI R2, R2, 0x2, RZ ;  /* 0x0000000202027827 */ /* 0x000fe200078e02ff */
[----:B------:R-:W-:Y:S02]  /*0100*/  IADD3 R19, P0, P1, R6, c[0x0][0x160], R3 ;  /* 0x0000580006137a10 */ /* 0x000fe4000791e003 */
[----:B------:R-:W-:Y:S01]  /*0110*/  LEA R6, R16, R8, 0x3 ;  /* 0x0000000810067211 */ /* 0x000fe200078e18ff */
[----:B------:R-:W-:-:S04]  /*0120*/  IMAD.HI R5, R4, 0x2, RZ ;  /* 0x0000000204057827 */ /* 0x000fc800078e02ff */
[----:B------:R-:W-:Y:S01]  /*0130*/  IMAD R9, R16, 0x8, R6 ;  /* 0x0000000810097824 */ /* 0x000fe200078e0206 */
[----:B------:R-:W-:Y:S02]  /*0140*/  IADD3.X R21, R5, c[0x0][0x164], R2, P0, P1 ;  /* 0x0000590005157a10 */ /* 0x000fe400007e2402 */
[-C--:B------:R-:W-:Y:S01]  /*0150*/  LEA R2, P0, R8, R19.reuse, 0x1 ;  /* 0x0000001308027211 */ /* 0x080fe200078008ff */
[----:B------:R-:W-:Y:S01]  /*0160*/  IMAD R11, R16, 0x8, R9 ;  /* 0x00000008100b7824 */ /* 0x000fe200078e0209 */
[----:B------:R-:W-:Y:S02]  /*0170*/  LEA R4, P1, R6, R19, 0x1 ;  /* 0x0000001306047211 */ /* 0x000fe400078208ff */
[----:B------:R-:W-:Y:S02]  /*0180*/  LEA.HI.X.SX32 R3, R8, R21, 0x1, P0 ;  /* 0x0000001508037211 */ /* 0x000fe400000f0eff */
[----:B------:R-:W-:Y:S02]  /*0190*/  LEA R8, P0, R9, R19, 0x1 ;  /* 0x0000001309087211 */ /* 0x000fe400078008ff */
[----:B------:R-:W-:Y:S01]  /*01a0*/  LEA.HI.X.SX32 R5, R6, R21, 0x1, P1 ;  /* 0x0000001506057211 */ /* 0x000fe200008f0eff */
[----:B------:R0:W2:Y:S01]  /*01b0*/  LDG.E.U16 R20, [R2.64] ;  /* 0x0000000602147981 */ /* 0x0000a2000c1e1500 */
[----:B------:R-:W-:-:S02]  /*01c0*/  LEA R6, R16, R11, 0x3 ;  /* 0x0000000b10067211 */ /* 0x000fc400078e18ff */
[----:B------:R-:W-:Y:S01]  /*01d0*/  LEA.HI.X.SX32 R9, R9, R21, 0x1, P0 ;  /* 0x0000001509097211 */ /* 0x000fe200000f0eff */
[----:B------:R1:W3:Y:S01]  /*01e0*/  LDG.E.U16 R22, [R4.64] ;  /* 0x0000000604167981 */ /* 0x0002e2000c1e1500 */
[C---:B------:R-:W-:Y:S01]  /*01f0*/  LEA R10, P0, R11.reuse, R19, 0x1 ;  /* 0x000000130b0a7211 */ /* 0x040fe200078008ff */
[C---:B------:R-:W-:Y:S02]  /*0200*/  IMAD R15, R16.reuse, 0x8, R6 ;  /* 0x00000008100f7824 */ /* 0x040fe400078e0206 */
[----:B------:R4:W5:Y:S01]  /*0210*/  LDG.E.U16 R8, [R8.64] ;  /* 0x0000000608087981 */ /* 0x000962000c1e1500 */
[----:B------:R-:W-:Y:S01]  /*0220*/  LEA.HI.X.SX32 R11, R11, R21, 0x1, P0 ;  /* 0x000000150b0b7211 */ /* 0x000fe200000f0eff */
[----:B------:R-:W-:Y:S01]  /*0230*/  IMAD R17, R16, 0x8, R15 ;  /* 0x0000000810117824 */ /* 0x000fe200078e020f */
[----:B------:R-:W-:-:S03]  /*0240*/  LEA R12, P0, R6, R19, 0x1 ;  /* 0x00000013060c7211 */ /* 0x000fc600078008ff */
[----:B------:R1:W5:Y:S01]  /*0250*/  LDG.E.U16 R24, [R10.64] ;  /* 0x000000060a187981 */ /* 0x000362000c1e1500 */
[----:B------:R-:W-:Y:S02]  /*0260*/  LEA.HI.X.SX32 R13, R6, R21, 0x1, P0 ;  /* 0x00000015060d7211 */ /* 0x000fe400000f0eff */
[C---:B------:R-:W-:Y:S02]  /*0270*/  LEA R14, P0, R15.reuse, R19, 0x1 ;  /* 0x000000130f0e7211 */ /* 0x040fe400078008ff */
[----:B0-----:R-:W-:Y:S01]  /*0280*/  LEA R2, R16, R17, 0x3 ;  /* 0x0000001110027211 */ /* 0x001fe200078e18ff */
[----:B------:R0:W5:Y:S01]  /*0290*/  LDG.E.U16 R12, [R12.64] ;  /* 0x000000060c0c7981 */ /* 0x000162000c1e1500 */
[----:B------:R-:W-:Y:S02]  /*02a0*/  LEA.HI.X.SX32 R15, R15, R21, 0x1, P0 ;  /* 0x000000150f0f7211 */ /* 0x000fe400000f0eff */
[CC--:B------:R-:W-:Y:S02]  /*02b0*/  LEA R16, P1, R17.reuse, R19.reuse, 0x1 ;  /* 0x0000001311107211 */ /* 0x0c0fe400078208ff */
[----:B-1----:R-:W-:Y:S01]  /*02c0*/  LEA R4, P0, R2, R19, 0x1 ;  /* 0x0000001302047211 */ /* 0x002fe200078008ff */
[----:B------:R1:W5:Y:S01]  /*02d0*/  LDG.E.U16 R14, [R14.64] ;  /* 0x000000060e0e7981 */ /* 0x000362000c1e1500 */
[----:B------:R-:W-:-:S02]  /*02e0*/  LEA.HI.X.SX32 R17, R17, R21, 0x1, P1 ;  /* 0x0000001511117211 */ /* 0x000fc400008f0eff */
[----:B------:R-:W-:-:S03]  /*02f0*/  LEA.HI.X.SX32 R5, R2, R21, 0x1, P0 ;  /* 0x0000001502057211 */ /* 0x000fc600000f0eff */
[----:B------:R-:W5:Y:S04]  /*0300*/  LDG.E.U16 R16, [R16.64] ;  /* 0x0000000610107981 */ /* 0x000f68000c1e1500 */
[----:B------:R0:W5:Y:S01]  /*0310*/  LDG.E.U16 R26, [R4.64] ;  /* 0x00000006041a7981 */ /* 0x000162000c1e1500 */
[C---:B------:R-:W-:Y:S01]  /*0320*/  LOP3.LUT R6, R7.reuse, 0xc0, RZ, 0xc0, !PT ;  /* 0x000000c007067812 */ /* 0x040fe200078ec0ff */
[----:B------:R-:W-:Y:S01]  /*0330*/  IMAD R3, R0, c[0x0][0x1c0], RZ ;  /* 0x0000700000037a24 */ /* 0x000fe200078e02ff */
[C---:B------:R-:W-:Y:S01]  /*0340*/  SHF.L.U32 R21, R7.reuse, 0x1, RZ ;  /* 0x0000000107157819 */ /* 0x040fe200000006ff */
[----:B----4-:R-:W-:Y:S01]  /*0350*/  IMAD R9, R78, c[0x0][0x1c4], RZ ;  /* 0x000071004e097a24 */ /* 0x010fe200078e02ff */
[----:B------:R-:W-:Y:S01]  /*0360*/  LOP3.LUT R19, R7, 0x3, RZ, 0xc0, !PT ;  /* 0x0000000307137812 */ /* 0x000fe200078ec0ff */
[----:B------:R-:W-:Y:S01]  /*0370*/  IMAD.SHL.U32 R2, R3, 0x2, RZ ;  /* 0x0000000203027824 */ /* 0x000fe200078e00ff */
[----:B0-----:R-:W-:Y:S01]  /*0380*/  SHF.R.U32.HI R4, RZ, 0x2, R6 ;  /* 0x00000002ff047819 */ /* 0x001fe20000011606 */
[----:B------:R-:W-:-:S03]  /*0390*/  IMAD.SHL.U32 R11, R9, 0x2, RZ ;  /* 0x00000002090b7824 */ /* 0x000fc600078e00ff */
[----:B------:R-:W-:Y:S01]  /*03a0*/  LOP3.LUT R77, R4, 0x1fe, R21, 0x78, !PT ;  /* 0x000001fe044d7812 */ /* 0x000fe200078e7815 */
[--C-:B------:R-:W-:Y:S01]  /*03b0*/  IMAD R32, R19, 0x8, R6.reuse ;  /* 0x0000000813207824 */ /* 0x100fe200078e0206 */
[----:B------:R-:W-:Y:S01]  /*03c0*/  SHF.R.U32.HI R13, RZ, 0x1, R6 ;  /* 0x00000001ff0d7819 */ /* 0x000fe20000011606 */
[----:B------:R-:W-:Y:S01]  /*03d0*/  IMAD.HI R6, R3, 0x2, RZ ;  /* 0x0000000203067827 */ /* 0x000fe200078e02ff */
[----:B------:R-:W-:-:S03]  /*03e0*/  IADD3 R2, P0, P1, R11, c[0x0][0x178], R2 ;  /* 0x00005e000b027a10 */ /* 0x000fc6000791e002 */
[----:B------:R-:W-:Y:S01]  /*03f0*/  IMAD.HI R9, R9, 0x2, RZ ;  /* 0x0000000209097827 */ /* 0x000fe200078e02ff */
[----:B------:R-:W-:Y:S02]  /*0400*/  IADD3 R76, R66, 0x20, RZ ;  /* 0x00000020424c7810 */ /* 0x000fe40007ffe0ff */
[----:B------:R-:W-:Y:S02]  /*0410*/  SHF.R.U32.HI R11, RZ, 0x4, R7 ;  /* 0x00000004ff0b7819 */ /* 0x000fe40000011607 */
[----:B------:R-:W-:Y:S02]  /*0420*/  IADD3.X R6, R9, c[0x0][0x17c], R6, P0, P1 ;  /* 0x00005f0009067a10 */ /* 0x000fe400007e2406 */
[C---:B------:R-:W-:Y:S02]  /*0430*/  LOP3.LUT R10, R7.reuse, 0x3f, RZ, 0xc0, !PT ;  /* 0x0000003f070a7812 */ /* 0x040fe400078ec0ff */
[C---:B------:R-:W-:Y:S02]  /*0440*/  LOP3.LUT R5, R7.reuse, 0x18, RZ, 0xc0, !PT ;  /* 0x0000001807057812 */ /* 0x040fe400078ec0ff */
[----:B------:R-:W-:Y:S01]  /*0450*/  ISETP.GE.AND P0, PT, R76, 0x1, PT ;  /* 0x000000014c00780c */ /* 0x000fe20003f06270 */
[----:B-1----:R-:W-:Y:S01]  /*0460*/  IMAD.SHL.U32 R15, R7, 0x10, RZ ;  /* 0x00000010070f7824 */ /* 0x002fe200078e00ff */
[----:B------:R-:W-:Y:S01]  /*0470*/  LOP3.LUT R11, R11, 0x2, RZ, 0xc0, !PT ;  /* 0x000000020b0b7812 */ /* 0x000fe200078ec0ff */
[----:B------:R-:W-:Y:S01]  /*0480*/  IMAD R9, R18, c[0x0][0x1c8], RZ ;  /* 0x0000720012097a24 */ /* 0x000fe200078e02ff */
[----:B------:R-:W-:-:S02]  /*0490*/  LEA R28, R5, R10, 0x5 ;  /* 0x0000000a051c7211 */ /* 0x000fc400078e28ff */
[----:B------:R-:W-:Y:S01]  /*04a0*/  LOP3.LUT R30, R15, 0x70, RZ, 0xc0, !PT ;  /* 0x000000700f1e7812 */ /* 0x000fe200078ec0ff */
[----:B------:R-:W-:Y:S02]  /*04b0*/  IMAD.U32 R3, R32, 0x4, R11 ;  /* 0x0000000420037824 */ /* 0x000fe400078e000b */
[----:B------:R-:W-:Y:S01]  /*04c0*/  IMAD.SHL.U32 R28, R28, 0x4, RZ ;  /* 0x000000041c1c7824 */ /* 0x000fe200078e00ff */
[----:B------:R-:W-:Y:S02]  /*04d0*/  LOP3.LUT R79, R7, 0xff, RZ, 0xc0, !PT ;  /* 0x000000ff074f7812 */ /* 0x000fe400078ec0ff */
[----:B------:R-:W-:Y:S01]  /*04e0*/  LEA.HI R4, R5, R30, RZ, 0x1f ;  /* 0x0000001e05047211 */ /* 0x000fe200078ff8ff */
[----:B------:R-:W-:Y:S01]  /*04f0*/  IMAD.MOV.U32 R59, RZ, RZ, -0x800000 ;  /* 0xff800000ff3b7424 */ /* 0x000fe200078e00ff */
[----:B------:R-:W-:Y:S01]  /*0500*/  LOP3.LUT R5, R28, R13, RZ, 0x3c, !PT ;  /* 0x0000000d1c057212 */ /* 0x000fe200078e3cff */
[----:B------:R-:W-:Y:S01]  /*0510*/  IMAD.MOV.U32 R58, RZ, RZ, -0x800000 ;  /* 0xff800000ff3a7424 */ /* 0x000fe200078e00ff */
[----:B------:R-:W-:Y:S01]  /*0520*/  MOV R75, 0x3f800000 ;  /* 0x3f800000004b7802 */ /* 0x000fe20000000f00 */
[----:B------:R-:W-:Y:S01]  /*0530*/  IMAD.MOV.U32 R52, RZ, RZ, -0x800000 ;  /* 0xff800000ff347424 */ /* 0x000fe200078e00ff */
[----:B------:R-:W-:Y:S01]  /*0540*/  MOV R57, 0xff800000 ;  /* 0xff80000000397802 */ /* 0x000fe20000000f00 */
[----:B------:R-:W-:Y:S01]  /*0550*/  IMAD.MOV.U32 R74, RZ, RZ, 0x3f800000 ;  /* 0x3f800000ff4a7424 */ /* 0x000fe200078e00ff */
[----:B------:R-:W-:Y:S01]  /*0560*/  MOV R73, 0x3f800000 ;  /* 0x3f80000000497802 */ /* 0x000fe20000000f00 */
[----:B------:R-:W-:Y:S01]  /*0570*/  IMAD.MOV.U32 R72, RZ, RZ, 0x3f800000 ;  /* 0x3f800000ff487424 */ /* 0x000fe200078e00ff */
[----:B------:R-:W-:Y:S01]  /*0580*/  CS2R R40, SRZ ;  /* 0x0000000000287805 */ /* 0x000fe2000001ff00 */
[----:B------:R-:W-:Y:S01]  /*0590*/  CS2R R42, SRZ ;  /* 0x00000000002a7805 */ /* 0x000fe2000001ff00 */
[----:B------:R-:W-:Y:S01]  /*05a0*/  ISETP.GE.U32.AND P5, PT, R79, 0x20, PT ;  /* 0x000000204f00780c */ /* 0x000fe20003fa6070 */
[----:B------:R-:W-:Y:S01]  /*05b0*/  CS2R R36, SRZ ;  /* 0x0000000000247805 */ /* 0x000fe2000001ff00 */
[----:B------:R-:W-:Y:S01]  /*05c0*/  CS2R R38, SRZ ;  /* 0x0000000000267805 */ /* 0x000fe2000001ff00 */
[----:B------:R-:W-:Y:S01]  /*05d0*/  LOP3.LUT R80, R7, 0x1c, RZ, 0xc0, !PT ;  /* 0x0000001c07507812 */ /* 0x000fe200078ec0ff */
[----:B--2---:R-:W-:Y:S04]  /*05e0*/  STS.U16 [R77], R20 ;  /* 0x000000144d007388 */ /* 0x004fe80000000400 */
[----:B---3--:R-:W-:Y:S04]  /*05f0*/  STS.U16 [R77+0x200], R22 ;  /* 0x000200164d007388 */ /* 0x008fe80000000400 */
[----:B-----5:R-:W-:Y:S04]  /*0600*/  STS.U16 [R77+0x600], R24 ;  /* 0x000600184d007388 */ /* 0x020fe80000000400 */
[----:B------:R-:W-:Y:S04]  /*0610*/  STS.U16 [R77+0x800], R12 ;  /* 0x0008000c4d007388 */ /* 0x000fe80000000400 */
[----:B------:R-:W-:Y:S04]  /*0620*/  STS.U16 [R77+0xa00], R14 ;  /* 0x000a000e4d007388 */ /* 0x000fe80000000400 */
[----:B------:R-:W-:Y:S04]  /*0630*/  STS.U16 [R77+0xc00], R16 ;  /* 0x000c00104d007388 */ /* 0x000fe80000000400 */
[----:B------:R-:W-:Y:S04]  /*0640*/  STS.U16 [R77+0xe00], R26 ;  /* 0x000e001a4d007388 */ /* 0x000fe80000000400 */
[----:B------:R0:W-:Y:S02]  /*0650*/  STS.U16 [R77+0x400], R8 ;  /* 0x000400084d007388 */ /* 0x0001e40000000400 */
[----:B0-----:R-:W-:-:S05]  /*0660*/  IMAD.MOV.U32 R8, RZ, RZ, c[0x0][0x1c8] ;  /* 0x00007200ff087624 */ /* 0x001fca00078e00ff */
[----:B------:R-:W-:-:S05]  /*0670*/  LEA R11, R8, R9, 0x3 ;  /* 0x00000009080b7211 */ /* 0x000fca00078e18ff */
[----:B------:R-:W-:Y:S01]  /*0680*/  IMAD R13, R8, 0x8, R11 ;  /* 0x00000008080d7824 */ /* 0x000fe200078e020b */
[----:B------:R-:W-:Y:S05]  /*0690*/  @!P0 BRA `(.L_x_0) ;  /* 0x000018f000008947 */ /* 0x000fea0003800000 */
[----:B------:R-:W-:Y:S01]  /*06a0*/  IMAD R12, R0, c[0x0][0x1a0], RZ ;  /* 0x00006800000c7a24 */ /* 0x000fe200078e02ff */
[----:B------:R-:W-:Y:S01]  /*06b0*/  SHF.R.U32.HI R20, RZ, 0x3, R7 ;  /* 0x00000003ff147819 */ /* 0x000fe20000011607 */
[----:B------:R-:W-:Y:S01]  /*06c0*/  IMAD R14, R10, c[0x0][0x1a8], RZ ;  /* 0x00006a000a0e7a24 */ /* 0x000fe200078e02ff */
[----:B------:R-:W-:Y:S01]  /*06d0*/  LEA.HI R67, R80, 0x8, RZ, 0x1e ;  /* 0x0000000850437811 */ /* 0x000fe200078ff0ff */
[----:B------:R-:W-:Y:S01]  /*06e0*/  IMAD.SHL.U32 R10, R12, 0x2, RZ ;  /* 0x000000020c0a7824 */ /* 0x000fe200078e00ff */
[----:B------:R-:W-:Y:S01]  /*06f0*/  LEA.HI R69, R80, 0x10, RZ, 0x1e ;  /* 0x0000001050457811 */ /* 0x000fe200078ff0ff */
[----:B------:R-:W-:Y:S01]  /*0700*/  IMAD.HI R16, R12, 0x2, RZ ;  /* 0x000000020c107827 */ /* 0x000fe200078e02ff */
[----:B------:R-:W-:Y:S01]  /*0710*/  SHF.L.U32 R17, R14, 0x1, RZ ;  /* 0x000000010e117819 */ /* 0x000fe200000006ff */
[----:B------:R-:W-:Y:S01]  /*0720*/  CS2R R40, SRZ ;  /* 0x0000000000287805 */ /* 0x000fe2000001ff00 */
[C---:B------:R-:W-:Y:S01]  /*0730*/  LEA.HI R71, R80.reuse, 0x18, RZ, 0x1e ;  /* 0x0000001850477811 */ /* 0x040fe200078ff0ff */
[----:B------:R-:W-:Y:S01]  /*0740*/  IMAD.SHL.U32 R15, R80, 0x4, RZ ;  /* 0x00000004500f7824 */ /* 0x000fe200078e00ff */
[----:B------:R-:W-:Y:S01]  /*0750*/  IADD3 R102, P0, P1, R17, c[0x0][0x168], R10 ;  /* 0x00005a0011667a10 */ /* 0x000fe2000791e00a */
[----:B------:R-:W-:Y:S01]  /*0760*/  IMAD.HI R17, R14, 0x2, RZ ;  /* 0x000000020e117827 */ /* 0x000fe200078e02ff */
[----:B------:R-:W-:Y:S01]  /*0770*/  LOP3.LUT R20, R20, 0xc, RZ, 0xc0, !PT ;  /* 0x0000000c14147812 */ /* 0x000fe200078ec0ff */
[----:B------:R-:W-:Y:S01]  /*0780*/  CS2R R42, SRZ ;  /* 0x00000000002a7805 */ /* 0x000fe2000001ff00 */
[----:B------:R-:W-:Y:S01]  /*0790*/  SHF.L.U32 R25, R69, 0x4, RZ ;  /* 0x0000000445197819 */ /* 0x000fe200000006ff */
[----:B------:R-:W-:Y:S01]  /*07a0*/  IMAD.SHL.U32 R23, R67, 0x10, RZ ;  /* 0x0000001043177824 */ /* 0x000fe200078e00ff */
[----:B------:R-:W-:Y:S01]  /*07b0*/  IADD3.X R31, R17, c[0x0][0x16c], R16, P0, P1 ;  /* 0x00005b00111f7a10 */ /* 0x000fe200007e2410 */
[----:B------:R-:W-:Y:S01]  /*07c0*/  IMAD.SHL.U32 R27, R71, 0x10, RZ ;  /* 0x00000010471b7824 */ /* 0x000fe200078e00ff */
[----:B------:R-:W-:Y:S01]  /*07d0*/  LOP3.LUT R16, R7, 0x1f, RZ, 0xc0, !PT ;  /* 0x0000001f07107812 */ /* 0x000fe200078ec0ff */
[----:B------:R-:W-:Y:S01]  /*07e0*/  IMAD R22, R80, 0xc, R15 ;  /* 0x0000000c50167824 */ /* 0x000fe200078e020f */
[C---:B------:R-:W-:Y:S01]  /*07f0*/  IADD3 R12, R20.reuse, R23, RZ ;  /* 0x00000017140c7210 */ /* 0x040fe20007ffe0ff */
[----:B------:R-:W-:Y:S01]  /*0800*/  IMAD.IADD R10, R15, 0x1, R20 ;  /* 0x000000010f0a7824 */ /* 0x000fe200078e0214 */
[C---:B------:R-:W-:Y:S01]  /*0810*/  LOP3.LUT R23, R7.reuse, 0x60, RZ, 0xc0, !PT ;  /* 0x0000006007177812 */ /* 0x040fe200078ec0ff */
[C---:B------:R-:W-:Y:S01]  /*0820*/  IMAD.IADD R14, R20.reuse, 0x1, R25 ;  /* 0x00000001140e7824 */ /* 0x040fe200078e0219 */
[----:B------:R-:W-:Y:S01]  /*0830*/  LOP3.LUT R24, R7, 0x7, RZ, 0xc0, !PT ;  /* 0x0000000707187812 */ /* 0x000fe200078ec0ff */
[----:B------:R-:W-:Y:S01]  /*0840*/  IMAD.IADD R15, R20, 0x1, R27 ;  /* 0x00000001140f7824 */ /* 0x000fe200078e021b */
[C---:B------:R-:W-:Y:S01]  /*0850*/  LEA R27, R19.reuse, R22, 0x2 ;  /* 0x00000016131b7211 */ /* 0x040fe200078e10ff */
[C---:B------:R-:W-:Y:S01]  /*0860*/  IMAD.SHL.U32 R20, R19.reuse, 0x2, RZ ;  /* 0x0000000213147824 */ /* 0x040fe200078e00ff */
[----:B------:R-:W-:Y:S01]  /*0870*/  ISETP.NE.U32.AND P0, PT, R19, RZ, PT ;  /* 0x000000ff1300720c */ /* 0x000fe20003f05070 */
[C---:B------:R-:W-:Y:S01]  /*0880*/  IMAD.SHL.U32 R25, R7.reuse, 0x8, RZ ;  /* 0x0000000807197824 */ /* 0x040fe200078e00ff */
[----:B------:R-:W-:Y:S01]  /*0890*/  LOP3.LUT R19, R7, 0xe0, RZ, 0xc0, !PT ;  /* 0x000000e007137812 */ /* 0x000fe200078ec0ff */
[----:B------:R-:W-:Y:S01]  /*08a0*/  IMAD R17, R0, c[0x0][0x1b0], RZ ;  /* 0x00006c0000117a24 */ /* 0x000fe200078e02ff */
[----:B------:R-:W-:Y:S01]  /*08b0*/  SHF.R.U32.HI R30, RZ, 0x1, R23 ;  /* 0x00000001ff1e7819 */ /* 0x000fe20000011617 */
[----:B------:R-:W-:Y:S01]  /*08c0*/  IMAD R22, R16, c[0x0][0x1b4], RZ ;  /* 0x00006d0010167a24 */ /* 0x000fe200078e02ff */
[----:B------:R-:W-:Y:S01]  /*08d0*/  LOP3.LUT R26, R25, 0x30, RZ, 0xc0, !PT ;  /* 0x00000030191a7812 */ /* 0x000fe200078ec0ff */
[C---:B------:R-:W-:Y:S01]  /*08e0*/  IMAD R28, R23.reuse, 0x2, R24 ;  /* 0x00000002171c7824 */ /* 0x040fe200078e0218 */
[----:B------:R-:W-:Y:S01]  /*08f0*/  LEA.HI R16, R23, R20, RZ, 0x1e ;  /* 0x0000001417107211 */ /* 0x000fe200078ff0ff */
[----:B------:R-:W-:Y:S01]  /*0900*/  IMAD.SHL.U32 R20, R17, 0x2, RZ ;  /* 0x0000000211147824 */ /* 0x000fe200078e00ff */
[-C--:B------:R-:W-:Y:S01]  /*0910*/  LEA R34, R19, R26.reuse, 0x4 ;  /* 0x0000001a13227211 */ /* 0x080fe200078e20ff */
[----:B------:R-:W-:Y:S01]  /*0920*/  IMAD.SHL.U32 R23, R22, 0x2, RZ ;  /* 0x0000000216177824 */ /* 0x000fe200078e00ff */
[----:B------:R-:W-:Y:S01]  /*0930*/  SHF.L.U32 R29, R7, 0x6, RZ ;  /* 0x00000006071d7819 */ /* 0x000fe200000006ff */
[----:B------:R-:W-:Y:S01]  /*0940*/  IMAD.SHL.U32 R28, R28, 0x10, RZ ;  /* 0x000000101c1c7824 */ /* 0x000fe200078e00ff */
[----:B------:R-:W-:Y:S01]  /*0950*/  SHF.L.U32 R25, R24, 0x6, RZ ;  /* 0x0000000618197819 */ /* 0x000fe200000006ff */
[----:B------:R-:W-:Y:S01]  /*0960*/  IMAD.HI R19, R17, 0x2, RZ ;  /* 0x0000000211137827 */ /* 0x000fe200078e02ff */
[----:B------:R-:W-:Y:S01]  /*0970*/  IADD3 R86, P1, P2, R23, c[0x0][0x170], R20 ;  /* 0x00005c0017567a10 */ /* 0x000fe20007a3e014 */
[----:B------:R-:W-:Y:S01]  /*0980*/  CS2R R36, SRZ ;  /* 0x0000000000247805 */ /* 0x000fe2000001ff00 */
[----:B------:R-:W-:Y:S01]  /*0990*/  SHF.R.U32.HI R20, RZ, 0x6, R7 ;  /* 0x00000006ff147819 */ /* 0x000fe20000011607 */
[----:B------:R-:W-:Y:S01]  /*09a0*/  IMAD.HI R22, R22, 0x2, RZ ;  /* 0x0000000216167827 */ /* 0x000fe200078e02ff */
[--C-:B------:R-:W-:Y:S01]  /*09b0*/  LOP3.LUT R61, R28, 0x30, R21.reuse, 0x78, !PT ;  /* 0x000000301c3d7812 */ /* 0x100fe200078e7815 */
[----:B------:R-:W-:Y:S01]  /*09c0*/  CS2R R38, SRZ ;  /* 0x0000000000267805 */ /* 0x000fe2000001ff00 */
[----:B------:R-:W-:Y:S01]  /*09d0*/  LOP3.LUT R34, R34, 0x30, R21, 0x78, !PT ;  /* 0x0000003022227812 */ /* 0x000fe200078e7815 */
[----:B------:R-:W-:Y:S01]  /*09e0*/  IMAD R23, R18, c[0x0][0x1b8], RZ ;  /* 0x00006e0012177a24 */ /* 0x000fe200078e02ff */
[----:B------:R-:W-:Y:S01]  /*09f0*/  IADD3.X R28, R22, c[0x0][0x174], R19, P1, P2 ;  /* 0x00005d00161c7a10 */ /* 0x000fe20000fe4413 */
[----:B------:R-:W-:Y:S01]  /*0a00*/  IMAD.MOV.U32 R33, RZ, RZ, c[0x0][0x1b8] ;  /* 0x00006e00ff217624 */ /* 0x000fe200078e00ff */
[----:B------:R-:W-:Y:S01]  /*0a10*/  SGXT.U32 R18, R20, 0x2 ;  /* 0x000000021412781a */ /* 0x000fe20000000000 */
[----:B------:R-:W-:Y:S01]  /*0a20*/  IMAD.IADD R19, R25, 0x1, R34 ;  /* 0x0000000119137824 */ /* 0x000fe200078e0222 */
[----:B------:R-:W-:Y:S01]  /*0a30*/  LEA R61, R24, R61, 0x7 ;  /* 0x0000003d183d7211 */ /* 0x000fe200078e38ff */
[----:B------:R-:W-:Y:S01]  /*0a40*/  IMAD R22, R33, 0x8, R23 ;  /* 0x0000000821167824 */ /* 0x000fe200078e0217 */
[----:B------:R-:W-:Y:S01]  /*0a50*/  LOP3.LUT R32, R26, 0x3c0, R29, 0xf8, !PT ;  /* 0x000003c01a207812 */ /* 0x000fe200078ef81d */
[----:B------:R-:W-:Y:S01]  /*0a60*/  IMAD.MOV.U32 R29, RZ, RZ, c[0x0][0x1a4] ;  /* 0x00006900ff1d7624 */ /* 0x000fe200078e00ff */
[----:B------:R-:W-:Y:S01]  /*0a70*/  LOP3.LUT R26, R25, R26, RZ, 0xfc, !PT ;  /* 0x0000001a191a7212 */ /* 0x000fe200078efcff */
[----:B------:R-:W-:Y:S01]  /*0a80*/  IMAD R20, R18, c[0x0][0x1a4], RZ ;  /* 0x0000690012147a24 */ /* 0x000fe200078e02ff */
[----:B------:R-:W-:Y:S01]  /*0a90*/  LEA R24, R33, R22, 0x3 ;  /* 0x0000001621187211 */ /* 0x000fe200078e18ff */
[----:B------:R-:W-:Y:S01]  /*0aa0*/  IMAD.IADD R70, R66, 0x1, R71 ;  /* 0x0000000142467824 */ /* 0x000fe200078e0247 */
[----:B------:R-:W-:Y:S01]  /*0ab0*/  LOP3.LUT R18, R32, 0x10, R7, 0x78, !PT ;  /* 0x0000001020127812 */ /* 0x000fe200078e7807 */
[----:B------:R-:W-:Y:S01]  /*0ac0*/  IMAD.MOV.U32 R75, RZ, RZ, 0x3f800000 ;  /* 0x3f800000ff4b7424 */ /* 0x000fe200078e00ff */
[----:B------:R-:W-:Y:S01]  /*0ad0*/  LOP3.LUT R63, R7, 0x10, RZ, 0xc0, !PT ;  /* 0x00000010073f7812 */ /* 0x000fe200078ec0ff */
[----:B------:R-:W-:Y:S01]  /*0ae0*/  IMAD R7, R29, 0x4, R20 ;  /* 0x000000041d077824 */ /* 0x000fe200078e0214 */
[--C-:B------:R-:W-:Y:S01]  /*0af0*/  LOP3.LUT R26, R26, 0x10, R21.reuse, 0x78, !PT ;  /* 0x000000101a1a7812 */ /* 0x100fe200078e7815 */
[----:B------:R-:W-:Y:S01]  /*0b00*/  IMAD R25, R33, 0x8, R24 ;  /* 0x0000000821197824 */ /* 0x000fe200078e0218 */
[----:B------:R-:W-:Y:S01]  /*0b10*/  LOP3.LUT R30, R30, 0x30, R21, 0x78, !PT ;  /* 0x000000301e1e7812 */ /* 0x000fe200078e7815 */
[----:B------:R-:W-:Y:S01]  /*0b20*/  IMAD R21, R29, 0x4, R7 ;  /* 0x000000041d157824 */ /* 0x000fe200078e0207 */
[----:B------:R-:W-:Y:S01]  /*0b30*/  LEA R63, R63, R26, 0x5 ;  /* 0x0000001a3f3f7211 */ /* 0x000fe200078e28ff */
[----:B------:R-:W-:Y:S01]  /*0b40*/  IMAD.MOV.U32 R83, RZ, RZ, -0x800000 ;  /* 0xff800000ff537424 */ /* 0x000fe200078e00ff */
[----:B------:R-:W-:Y:S01]  /*0b50*/  LEA R98, P4, R22, R86, 0x1 ;  /* 0x0000005616627211 */ /* 0x000fe200078808ff */
[----:B------:R-:W-:Y:S01]  /*0b60*/  IMAD.IADD R17, R30, 0x1, R27 ;  /* 0x000000011e117824 */ /* 0x000fe200078e021b */
[----:B------:R-:W-:Y:S01]  /*0b70*/  LEA R26, R33, R25, 0x3 ;  /* 0x00000019211a7211 */ /* 0x000fe200078e18ff */
[----:B------:R-:W-:Y:S01]  /*0b80*/  IMAD.MOV.U32 R81, RZ, RZ, -0x800000 ;  /* 0xff800000ff517424 */ /* 0x000fe200078e00ff */
[----:B------:R-:W-:Y:S01]  /*0b90*/  LEA.HI.X.SX32 R99, R22, R28, 0x1, P4 ;  /* 0x0000001c16637211 */ /* 0x000fe200020f0eff */
[----:B------:R-:W-:Y:S01]  /*0ba0*/  IMAD.MOV.U32 R73, RZ, RZ, 0x3f800000 ;  /* 0x3f800000ff497424 */ /* 0x000fe200078e00ff */
[-C--:B------:R-:W-:Y:S01]  /*0bb0*/  LEA R100, P3, R23, R86.reuse, 0x1 ;  /* 0x0000005617647211 */ /* 0x080fe200078608ff */
[----:B------:R-:W-:Y:S01]  /*0bc0*/  IMAD R27, R33, 0x8, R26 ;  /* 0x00000008211b7824 */ /* 0x000fe200078e021a */
[----:B------:R-:W-:Y:S01]  /*0bd0*/  LEA R96, P6, R24, R86, 0x1 ;  /* 0x0000005618607211 */ /* 0x000fe200078c08ff */
[----:B------:R-:W-:Y:S01]  /*0be0*/  UMOV UR4, URZ ;  /* 0x0000003f00047c82 */ /* 0x000fe20008000000 */
[----:B------:R-:W-:Y:S01]  /*0bf0*/  LEA R22, R29, R21, 0x2 ;  /* 0x000000151d167211 */ /* 0x000fe200078e10ff */
[----:B------:R-:W-:Y:S01]  /*0c00*/  UMOV UR5, URZ ;  /* 0x0000003f00057c82 */ /* 0x000fe20008000000 */
[----:B------:R-:W-:-:S02]  /*0c10*/  LEA.HI.X.SX32 R101, R23, R28, 0x1, P3 ;  /* 0x0000001c17657211 */ /* 0x000fc400018f0eff */
[----:B------:R-:W-:Y:S01]  /*0c20*/  LEA.HI.X.SX32 R97, R24, R28, 0x1, P6 ;  /* 0x0000001c18617211 */ /* 0x000fe200030f0eff */
[----:B------:R-:W-:Y:S01]  /*0c30*/  IMAD R24, R33, 0x8, R27 ;  /* 0x0000000821187824 */ /* 0x000fe200078e021b */
[----:B------:R-:W-:Y:S01]  /*0c40*/  LEA R116, P1, R20, R102, 0x1 ;  /* 0x0000006614747211 */ /* 0x000fe200078208ff */
[----:B------:R-:W-:Y:S01]  /*0c50*/  IMAD R23, R29, 0x4, R22 ;  /* 0x000000041d177824 */ /* 0x000fe200078e0216 */
[CC--:B------:R-:W-:Y:S02]  /*0c60*/  LEA R92, P3, R26.reuse, R86.reuse, 0x1 ;  /* 0x000000561a5c7211 */ /* 0x0c0fe400078608ff */
[----:B------:R-:W-:Y:S02]  /*0c70*/  LEA R94, P2, R25, R86, 0x1 ;  /* 0x00000056195e7211 */ /* 0x000fe400078408ff */
[----:B------:R-:W-:Y:S02]  /*0c80*/  LEA.HI.X.SX32 R93, R26, R28, 0x1, P3 ;  /* 0x0000001c1a5d7211 */ /* 0x000fe400018f0eff */
[----:B------:R-:W-:-:S02]  /*0c90*/  LEA.HI.X.SX32 R117, R20, R31, 0x1, P1 ;  /* 0x0000001f14757211 */ /* 0x000fc400008f0eff */
[C---:B------:R-:W-:Y:S02]  /*0ca0*/  LEA R88, P3, R24.reuse, R86, 0x1 ;  /* 0x0000005618587211 */ /* 0x040fe400078608ff */
[----:B------:R-:W-:Y:S02]  /*0cb0*/  LEA R20, R29, R23, 0x2 ;  /* 0x000000171d147211 */ /* 0x000fe400078e10ff */
[----:B------:R-:W-:Y:S01]  /*0cc0*/  LEA.HI.X.SX32 R95, R25, R28, 0x1, P2 ;  /* 0x0000001c195f7211 */ /* 0x000fe200010f0eff */
[----:B------:R-:W-:Y:S01]  /*0cd0*/  IMAD R25, R33, 0x8, R24 ;  /* 0x0000000821197824 */ /* 0x000fe200078e0218 */
[----:B------:R-:W-:Y:S02]  /*0ce0*/  LEA R90, P2, R27, R86, 0x1 ;  /* 0x000000561b5a7211 */ /* 0x000fe400078408ff */
[----:B------:R-:W-:Y:S01]  /*0cf0*/  LEA.HI.X.SX32 R89, R24, R28, 0x1, P3 ;  /* 0x0000001c18597211 */ /* 0x000fe200018f0eff */
[----:B------:R-:W-:Y:S01]  /*0d00*/  IMAD R24, R29, 0x4, R20 ;  /* 0x000000041d187824 */ /* 0x000fe200078e0214 */
[----:B------:R-:W-:-:S02]  /*0d10*/  LEA R114, P1, R7, R102, 0x1 ;  /* 0x0000006607727211 */ /* 0x000fc400078208ff */
[----:B------:R-:W-:Y:S02]  /*0d20*/  LEA.HI.X.SX32 R91, R27, R28, 0x1, P2 ;  /* 0x0000001c1b5b7211 */ /* 0x000fe400010f0eff */
[-C--:B------:R-:W-:Y:S02]  /*0d30*/  LEA R112, P2, R21, R102.reuse, 0x1 ;  /* 0x0000006615707211 */ /* 0x080fe400078408ff */
[----:B------:R-:W-:Y:S02]  /*0d40*/  LEA R110, P3, R22, R102, 0x1 ;  /* 0x00000066166e7211 */ /* 0x000fe400078608ff */
[----:B------:R-:W-:Y:S02]  /*0d50*/  LEA R86, P4, R25, R86, 0x1 ;  /* 0x0000005619567211 */ /* 0x000fe400078808ff */
[----:B------:R-:W-:Y:S02]  /*0d60*/  LEA.HI.X.SX32 R115, R7, R31, 0x1, P1 ;  /* 0x0000001f07737211 */ /* 0x000fe400008f0eff */
[----:B------:R-:W-:-:S02]  /*0d70*/  LEA R7, R29, R24, 0x2 ;  /* 0x000000181d077211 */ /* 0x000fc400078e10ff */
[-C--:B------:R-:W-:Y:S02]  /*0d80*/  LEA.HI.X.SX32 R113, R21, R31.reuse, 0x1, P2 ;  /* 0x0000001f15717211 */ /* 0x080fe400010f0eff */
[----:B------:R-:W-:Y:S02]  /*0d90*/  LEA.HI.X.SX32 R111, R22, R31, 0x1, P3 ;  /* 0x0000001f166f7211 */ /* 0x000fe400018f0eff */
[----:B------:R-:W-:Y:S02]  /*0da0*/  LEA.HI.X.SX32 R87, R25, R28, 0x1, P4 ;  /* 0x0000001c19577211 */ /* 0x000fe400020f0eff */
[-C--:B------:R-:W-:Y:S02]  /*0db0*/  LEA R108, P1, R23, R102.reuse, 0x1 ;  /* 0x00000066176c7211 */ /* 0x080fe400078208ff */
[-C--:B------:R-:W-:Y:S02]  /*0dc0*/  LEA R106, P2, R20, R102.reuse, 0x1 ;  /* 0x00000066146a7211 */ /* 0x080fe400078408ff */
[----:B------:R-:W-:-:S02]  /*0dd0*/  LEA R104, P3, R24, R102, 0x1 ;  /* 0x0000006618687211 */ /* 0x000fc400078608ff */
[C---:B------:R-:W-:Y:S02]  /*0de0*/  LEA R102, P4, R7.reuse, R102, 0x1 ;  /* 0x0000006607667211 */ /* 0x040fe400078808ff */
[-C--:B------:R-:W-:Y:S02]  /*0df0*/  LEA.HI.X.SX32 R107, R20, R31.reuse, 0x1, P2 ;  /* 0x0000001f146b7211 */ /* 0x080fe400010f0eff */
[----:B------:R-:W-:Y:S01]  /*0e00*/  LEA.HI.X.SX32 R103, R7, R31, 0x1, P4 ;  /* 0x0000001f07677211 */ /* 0x000fe200020f0eff */
[----:B------:R-:W-:Y:S01]  /*0e10*/  CS2R R20, SRZ ;  /* 0x0000000000147805 */ /* 0x000fe2000001ff00 */
[----:B------:R-:W-:Y:S02]  /*0e20*/  LEA.HI R65, R80, R66, RZ, 0x1e ;  /* 0x0000004250417211 */ /* 0x000fe400078ff0ff */
[C---:B------:R-:W-:Y:S01]  /*0e30*/  IADD3 R68, R66.reuse, R69, RZ ;  /* 0x0000004542447210 */ /* 0x040fe20007ffe0ff */
[----:B------:R-:W-:Y:S01]  /*0e40*/  IMAD.IADD R66, R66, 0x1, R67 ;  /* 0x0000000142427824 */ /* 0x000fe200078e0243 */
[----:B------:R-:W-:-:S02]  /*0e50*/  LEA.HI.X.SX32 R109, R23, R31, 0x1, P1 ;  /* 0x0000001f176d7211 */ /* 0x000fc400008f0eff */
[----:B------:R-:W-:Y:S02]  /*0e60*/  LEA.HI.X.SX32 R105, R24, R31, 0x1, P3 ;  /* 0x0000001f18697211 */ /* 0x000fe400018f0eff */
[----:B------:R-:W-:Y:S02]  /*0e70*/  ISETP.GE.U32.AND P6, PT, R79, 0x80, PT ;  /* 0x000000804f00780c */ /* 0x000fe40003fc6070 */
[----:B------:R-:W-:Y:S02]  /*0e80*/  LOP3.LUT R64, R77, 0x40, RZ, 0x3c, !PT ;  /* 0x000000404d407812 */ /* 0x000fe400078e3cff */
[----:B------:R-:W-:Y:S02]  /*0e90*/  MOV R84, 0xff800000 ;  /* 0xff80000000547802 */ /* 0x000fe40000000f00 */
[----:B------:R-:W-:Y:S02]  /*0ea0*/  MOV R82, 0xff800000 ;  /* 0xff80000000527802 */ /* 0x000fe40000000f00 */
[----:B------:R-:W-:-:S02]  /*0eb0*/  MOV R74, 0x3f800000 ;  /* 0x3f800000004a7802 */ /* 0x000fc40000000f00 */
[----:B------:R-:W-:Y:S02]  /*0ec0*/  MOV R72, 0x3f800000 ;  /* 0x3f80000000487802 */ /* 0x000fe40000000f00 */
[----:B------:R-:W-:Y:S02]  /*0ed0*/  ISETP.LT.U32.AND P0, PT, R79, 0x80, !P0 ;  /* 0x000000804f00780c */ /* 0x000fe40004701070 */
[----:B------:R-:W-:Y:S02]  /*0ee0*/  LOP3.LUT R7, R18, 0x20, RZ, 0x3c, !PT ;  /* 0x0000002012077812 */ /* 0x000fe400078e3cff */
[----:B------:R-:W-:Y:S02]  /*0ef0*/  LOP3.LUT R62, R63, 0x20, RZ, 0x3c, !PT ;  /* 0x000000203f3e7812 */ /* 0x000fe400078e3cff */
[----:B------:R-:W-:Y:S02]  /*0f00*/  LOP3.LUT R22, R61, 0x40, RZ, 0x3c, !PT ;  /* 0x000000403d167812 */ /* 0x000fe400078e3cff */
.L_x_1:
[----:B------:R-:W-:-:S04]  /*0f10*/  IMAD.WIDE R46, R21, 0x2, R116 ;  /* 0x00000002152e7825 */ /* 0x000fc800078e0274 */
[C---:B------:R-:W-:Y:S02]  /*0f20*/  IMAD.WIDE R44, R21.reuse, 0x2, R112 ;  /* 0x00000002152c7825 */ /* 0x040fe400078e0270 */
[----:B------:R-:W2:Y:S02]  /*0f30*/  LDG.E.U16 R46, [R46.64] ;  /* 0x000000062e2e7981 */ /* 0x000ea4000c1e1500 */
[C---:B------:R-:W-:Y:S02]  /*0f40*/  IMAD.WIDE R34, R21.reuse, 0x2, R108 ;  /* 0x0000000215227825 */ /* 0x040fe400078e026c */
[----:B------:R-:W3:Y:S02]  /*0f50*/  LDG.E.U16 R44, [R44.64] ;  /* 0x000000062c2c7981 */ /* 0x000ee4000c1e1500 */
[C---:B------:R-:W-:Y:S02]  /*0f60*/  IMAD.WIDE R26, R21.reuse, 0x2, R104 ;  /* 0x00000002151a7825 */ /* 0x040fe400078e0268 */
[----:B------:R-:W4:Y:S02]  /*0f70*/  LDG.E.U16 R48, [R34.64] ;  /* 0x0000000622307981 */ /* 0x000f24000c1e1500 */
[----:B------:R-:W-:-:S02]  /*0f80*/  IMAD.WIDE R30, R21, 0x2, R110 ;  /* 0x00000002151e7825 */ /* 0x000fc400078e026e */
[----:B------:R-:W5:Y:S02]  /*0f90*/  LDG.E.U16 R118, [R26.64] ;  /* 0x000000061a767981 */ /* 0x000f64000c1e1500 */
[C---:B------:R-:W-:Y:S02]  /*0fa0*/  IMAD.WIDE R28, R21.reuse, 0x2, R106 ;  /* 0x00000002151c7825 */ /* 0x040fe400078e026a */
[----:B------:R-:W5:Y:S02]  /*0fb0*/  LDG.E.U16 R31, [R30.64] ;  /* 0x000000061e1f7981 */ /* 0x000f64000c1e1500 */
[C---:B------:R-:W-:Y:S02]  /*0fc0*/  IMAD.WIDE R32, R21.reuse, 0x2, R114 ;  /* 0x0000000215207825 */ /* 0x040fe400078e0272 */
[----:B------:R-:W5:Y:S02]  /*0fd0*/  LDG.E.U16 R29, [R28.64] ;  /* 0x000000061c1d7981 */ /* 0x000f64000c1e1500 */
[----:B------:R-:W-:-:S02]  /*0fe0*/  IMAD.WIDE R24, R21, 0x2, R102 ;  /* 0x0000000215187825 */ /* 0x000fc400078e0266 */
[----:B------:R-:W5:Y:S04]  /*0ff0*/  LDG.E.U16 R85, [R32.64] ;  /* 0x0000000620557981 */ /* 0x000f68000c1e1500 */
[----:B------:R-:W5:Y:S04]  /*1000*/  LDG.E.U16 R119, [R24.64] ;  /* 0x0000000618777981 */ /* 0x000f68000c1e1500 */
[----:B------:R-:W-:Y:S06]  /*1010*/  BAR.SYNC.DEFER_BLOCKING 0x0 ;  /* 0x0000000000007b1d */ /* 0x000fec0000010000 */
[----:B--2---:R-:W-:Y:S04]  /*1020*/  STS.U16 [R77+0x1000], R46 ;  /* 0x0010002e4d007388 */ /* 0x004fe80000000400 */
[----:B---3--:R-:W-:Y:S04]  /*1030*/  STS.U16 [R77+0x1400], R44 ;  /* 0x0014002c4d007388 */ /* 0x008fe80000000400 */
[----:B----4-:R-:W-:Y:S04]  /*1040*/  STS.U16 [R77+0x1800], R48 ;  /* 0x001800304d007388 */ /* 0x010fe80000000400 */
[----:B-----5:R-:W-:Y:S04]  /*1050*/  STS.U16 [R77+0x1c00], R118 ;  /* 0x001c00764d007388 */ /* 0x020fe80000000400 */
[----:B------:R-:W-:Y:S04]  /*1060*/  STS.U16 [R64+0x1600], R31 ;  /* 0x0016001f40007388 */ /* 0x000fe80000000400 */
[----:B------:R-:W-:Y:S04]  /*1070*/  STS.U16 [R64+0x1a00], R29 ;  /* 0x001a001d40007388 */ /* 0x000fe80000000400 */
[----:B------:R-:W-:Y:S04]  /*1080*/  STS.U16 [R64+0x1200], R85 ;  /* 0x0012005540007388 */ /* 0x000fe80000000400 */
[----:B------:R-:W-:Y:S04]  /*1090*/  STS.U16 [R64+0x1e00], R119 ;  /* 0x001e007740007388 */ /* 0x000fe80000000400 */
[----:B------:R-:W-:Y:S06]  /*10a0*/  BAR.SYNC.DEFER_BLOCKING 0x0 ;  /* 0x0000000000007b1d */ /* 0x000fec0000010000 */
[----:B------:R-:W-:Y:S04]  /*10b0*/  LDSM.16.MT88.4 R56, [R63] ;  /* 0x000000003f38783b */ /* 0x000fe80000004200 */
[----:B------:R-:W0:Y:S04]  /*10c0*/  LDSM.16.M88.4 R24, [R61+0x1000] ;  /* 0x001000003d18783b */ /* 0x000e280000000200 */
[----:B------:R-:W1:Y:S04]  /*10d0*/  LDSM.16.MT88.4 R32, [R62] ;  /* 0x000000003e20783b */ /* 0x000e680000004200 */
[----:B------:R-:W2:Y:S04]  /*10e0*/  LDSM.16.MT88.4 R52, [R63+0x400] ;  /* 0x000400003f34783b */ /* 0x000ea80000004200 */
[----:B------:R-:W3:Y:S04]  /*10f0*/  LDSM.16.MT88.4 R48, [R62+0x400] ;  /* 0x000400003e30783b */ /* 0x000ee80000004200 */
[----:B------:R-:W-:Y:S04]  /*1100*/  LDSM.16.MT88.4 R44, [R63+0x800] ;  /* 0x000800003f2c783b */ /* 0x000fe80000004200 */
[----:B------:R-:W4:Y:S01]  /*1110*/  LDSM.16.M88.4 R28, [R22+0x1000] ;  /* 0x00100000161c783b */ /* 0x000f220000000200 */
[-C--:B0-----:R-:W-:Y:S08]  /*1120*/  HMMA.16816.F32.BF16 R56, R56, R24.reuse, RZ ;  /* 0x000000183838723c */ /* 0x081ff000000418ff */
[----:B-1----:R-:W-:Y:S11]  /*1130*/  HMMA.16816.F32.BF16 R32, R32, R24, RZ ;  /* 0x000000182020723c */ /* 0x002ff600000418ff */
[----:B------:R-:W-:Y:S05]  /*1140*/  @!UPT UIADD3 URZ, URZ, URZ, URZ ;  /* 0x0000003f3f3ff290 */ /* 0x000fea000fffe03f */
[-C--:B--2---:R-:W-:Y:S01]  /*1150*/  HMMA.16816.F32.BF16 R52, R52, R26.reuse, R56 ;  /* 0x0000001a3434723c */ /* 0x084fe20000041838 */
[----:B------:R-:W0:Y:S07]  /*1160*/  LDSM.16.MT88.4 R56, [R62+0x800] ;  /* 0x000800003e38783b */ /* 0x000e2e0000004200 */
[----:B---3--:R-:W-:Y:S01]  /*1170*/  HMMA.16816.F32.BF16 R32, R48, R26, R32 ;  /* 0x0000001a3020723c */ /* 0x008fe20000041820 */
[----:B------:R-:W1:Y:S04]  /*1180*/  LDSM.16.MT88.4 R24, [R63+0xc00] ;  /* 0x000c00003f18783b */ /* 0x000e680000004200 */
[----:B------:R-:W2:Y:S11]  /*1190*/  LDSM.16.MT88.4 R48, [R62+0xc00] ;  /* 0x000c00003e30783b */ /* 0x000eb60000004200 */
[-C--:B----4-:R-:W-:Y:S01]  /*11a0*/  HMMA.16816.F32.BF16 R44, R44, R28.reuse, R52 ;  /* 0x0000001c2c2c723c */ /* 0x090fe20000041834 */
[----:B------:R-:W-:Y:S07]  /*11b0*/  BAR.SYNC.DEFER_BLOCKING 0x0 ;  /* 0x0000000000007b1d */ /* 0x000fee0000010000 */
[----:B0-----:R-:W-:Y:S11]  /*11c0*/  HMMA.16816.F32.BF16 R32, R56, R28, R32 ;  /* 0x0000001c3820723c */ /* 0x001ff60000041820 */
[----:B------:R-:W-:Y:S05]  /*11d0*/  @!UPT UIADD3 URZ, URZ, URZ, URZ ;  /* 0x0000003f3f3ff290 */ /* 0x000fea000fffe03f */
[----:B-1----:R-:W-:Y:S01]  /*11e0*/  HMMA.16816.F32.BF16 R24, R24, R30, R44 ;  /* 0x0000001e1818723c */ /* 0x002fe2000004182c */
[----:B------:R-:W-:-:S04]  /*11f0*/  IADD3 R29, P1, R16, UR4, RZ ;  /* 0x00000004101d7c10 */ /* 0x000fc8000ff3e0ff */
[----:B------:R-:W-:-:S03]  /*1200*/  ISETP.GT.U32.AND P2, PT, R29, R65, PT ;  /* 0x000000411d00720c */ /* 0x000fc60003f44070 */
[----:B--2---:R-:W-:Y:S01]  /*1210*/  HMMA.16816.F32.BF16 R32, R48, R30, R32 ;  /* 0x0000001e3020723c */ /* 0x004fe20000041820 */
[----:B------:R-:W-:Y:S02]  /*1220*/  IADD3.X R44, RZ, UR5, RZ, P1, !PT ;  /* 0x00000005ff2c7c10 */ /* 0x000fe40008ffe4ff */
[C---:B------:R-:W-:Y:S02]  /*1230*/  ISETP.GE.U32.AND P1, PT, R29.reuse, R65, PT ;  /* 0x000000411d00720c */ /* 0x040fe40003f26070 */
[CC--:B------:R-:W-:Y:S02]  /*1240*/  ISETP.GT.U32.AND P4, PT, R29.reuse, R66.reuse, PT ;  /* 0x000000421d00720c */ /* 0x0c0fe40003f84070 */
[----:B------:R-:W-:-:S09]  /*1250*/  ISETP.GE.U32.AND P3, PT, R29, R66, PT ;  /* 0x000000421d00720c */ /* 0x000fd20003f66070 */
[----:B------:R-:W-:Y:S01]  /*1260*/  FMUL R24, R24, c[0x0][0x188] ;  /* 0x0000620018187a20 */ /* 0x000fe20000400000 */
[C---:B------:R-:W-:Y:S01]  /*1270*/  ISETP.GT.U32.AND.EX P2, PT, R44.reuse, RZ, PT, P2 ;  /* 0x000000ff2c00720c */ /* 0x040fe20003f44120 */
[----:B------:R-:W-:Y:S01]  /*1280*/  FMUL R28, R25, c[0x0][0x188] ;  /* 0x00006200191c7a20 */ /* 0x000fe20000400000 */
[----:B------:R-:W-:Y:S01]  /*1290*/  ISETP.GE.U32.AND.EX P1, PT, R44, RZ, PT, P1 ;  /* 0x000000ff2c00720c */ /* 0x000fe20003f26110 */
[----:B------:R-:W-:Y:S01]  /*12a0*/  FMUL R26, R26, c[0x0][0x188] ;  /* 0x000062001a1a7a20 */ /* 0x000fe20000400000 */
[C---:B------:R-:W-:Y:S01]  /*12b0*/  ISETP.GT.U32.AND.EX P4, PT, R44.reuse, RZ, PT, P4 ;  /* 0x000000ff2c00720c */ /* 0x040fe20003f84140 */
[----:B------:R-:W-:Y:S01]  /*12c0*/  FMUL R27, R27, c[0x0][0x188] ;  /* 0x000062001b1b7a20 */ /* 0x000fe20000400000 */
[----:B------:R-:W-:Y:S02]  /*12d0*/  ISETP.GE.U32.AND.EX P3, PT, R44, RZ, PT, P3 ;  /* 0x000000ff2c00720c */ /* 0x000fe40003f66130 */
[----:B------:R-:W-:Y:S02]  /*12e0*/  FSEL R25, R24, -INF , !P2 ;  /* 0xff80000018197808 */ /* 0x000fe40005000000 */
[----:B------:R-:W-:-:S02]  /*12f0*/  FSEL R24, R28, -INF , !P1 ;  /* 0xff8000001c187808 */ /* 0x000fc40004800000 */
[CC--:B------:R-:W-:Y:S02]  /*1300*/  ISETP.GT.U32.AND P2, PT, R29.reuse, R68.reuse, PT ;  /* 0x000000441d00720c */ /* 0x0c0fe40003f44070 */
[----:B------:R-:W-:Y:S02]  /*1310*/  ISETP.GE.U32.AND P1, PT, R29, R68, PT ;  /* 0x000000441d00720c */ /* 0x000fe40003f26070 */
[----:B------:R-:W-:Y:S02]  /*1320*/  FSEL R26, R26, -INF , !P4 ;  /* 0xff8000001a1a7808 */ /* 0x000fe40006000000 */
[----:B------:R-:W-:Y:S02]  /*1330*/  FSEL R27, R27, -INF , !P3 ;  /* 0xff8000001b1b7808 */ /* 0x000fe40005800000 */
[CC--:B------:R-:W-:Y:S02]  /*1340*/  ISETP.GT.U32.AND P4, PT, R29.reuse, R70.reuse, PT ;  /* 0x000000461d00720c */ /* 0x0c0fe40003f84070 */
[----:B------:R-:W-:Y:S01]  /*1350*/  ISETP.GE.U32.AND P3, PT, R29, R70, PT ;  /* 0x000000461d00720c */ /* 0x000fe20003f66070 */
[----:B------:R-:W-:Y:S01]  /*1360*/  FMUL R31, R32, c[0x0][0x188] ;  /* 0x00006200201f7a20 */ /* 0x000fe20000400000 */
[C---:B------:R-:W-:Y:S01]  /*1370*/  ISETP.GT.U32.AND.EX P2, PT, R44.reuse, RZ, PT, P2 ;  /* 0x000000ff2c00720c */ /* 0x040fe20003f44120 */
[----:B------:R-:W-:Y:S01]  /*1380*/  FMUL R30, R33, c[0x0][0x188] ;  /* 0x00006200211e7a20 */ /* 0x000fe20000400000 */
[----:B------:R-:W-:Y:S01]  /*1390*/  ISETP.GE.U32.AND.EX P1, PT, R44, RZ, PT, P1 ;  /* 0x000000ff2c00720c */ /* 0x000fe20003f26110 */
[----:B------:R-:W-:Y:S01]  /*13a0*/  FMUL R29, R34, c[0x0][0x188] ;  /* 0x00006200221d7a20 */ /* 0x000fe20000400000 */
[C---:B------:R-:W-:Y:S01]  /*13b0*/  ISETP.GT.U32.AND.EX P4, PT, R44.reuse, RZ, PT, P4 ;  /* 0x000000ff2c00720c */ /* 0x040fe20003f84140 */
[----:B------:R-:W-:Y:S01]  /*13c0*/  FMUL R28, R35, c[0x0][0x188] ;  /* 0x00006200231c7a20 */ /* 0x000fe20000400000 */
[----:B------:R-:W-:-:S02]  /*13d0*/  ISETP.GE.U32.AND.EX P3, PT, R44, RZ, PT, P3 ;  /* 0x000000ff2c00720c */ /* 0x000fc40003f66130 */
[----:B------:R-:W-:Y:S02]  /*13e0*/  FSEL R31, R31, -INF , !P2 ;  /* 0xff8000001f1f7808 */ /* 0x000fe40005000000 */
[----:B------:R-:W-:Y:S02]  /*13f0*/  FSEL R30, R30, -INF , !P1 ;  /* 0xff8000001e1e7808 */ /* 0x000fe40004800000 */
[----:B------:R-:W-:Y:S02]  /*1400*/  FSEL R29, R29, -INF , !P4 ;  /* 0xff8000001d1d7808 */ /* 0x000fe40006000000 */
[----:B------:R-:W-:Y:S02]  /*1410*/  FSEL R28, R28, -INF , !P3 ;  /* 0xff8000001c1c7808 */ /* 0x000fe40005800000 */
[----:B------:R-:W-:Y:S02]  /*1420*/  FMNMX R32, R25, R24, !PT ;  /* 0x0000001819207209 */ /* 0x000fe40007800000 */
[----:B------:R-:W-:-:S02]  /*1430*/  FMNMX R33, R26, R27, !PT ;  /* 0x0000001b1a217209 */ /* 0x000fc40007800000 */
[----:B------:R-:W-:Y:S02]  /*1440*/  FMNMX R34, R31, R30, !PT ;  /* 0x0000001e1f227209 */ /* 0x000fe40007800000 */
[----:B------:R-:W-:Y:S01]  /*1450*/  FMNMX R35, R29, R28, !PT ;  /* 0x0000001c1d237209 */ /* 0x000fe20007800000 */
[----:B------:R-:W0:Y:S04]  /*1460*/  SHFL.BFLY PT, R45, R32, 0x2, 0x1f ;  /* 0x0c401f00202d7f89 */ /* 0x000e2800000e0000 */
[----:B------:R-:W1:Y:S04]  /*1470*/  SHFL.BFLY PT, R44, R33, 0x2, 0x1f ;  /* 0x0c401f00212c7f89 */ /* 0x000e6800000e0000 */
[----:B------:R-:W2:Y:S04]  /*1480*/  SHFL.BFLY PT, R47, R34, 0x2, 0x1f ;  /* 0x0c401f00222f7f89 */ /* 0x000ea800000e0000 */
[----:B------:R-:W3:Y:S01]  /*1490*/  SHFL.BFLY PT, R50, R35, 0x2, 0x1f ;  /* 0x0c401f0023327f89 */ /* 0x000ee200000e0000 */
[----:B0-----:R-:W-:-:S02]  /*14a0*/  FMNMX R45, R32, R45, !PT ;  /* 0x0000002d202d7209 */ /* 0x001fc40007800000 */
[----:B-1----:R-:W-:Y:S02]  /*14b0*/  FMNMX R46, R33, R44, !PT ;  /* 0x0000002c212e7209 */ /* 0x002fe40007800000 */
[----:B--2---:R-:W-:Y:S01]  /*14c0*/  FMNMX R48, R34, R47, !PT ;  /* 0x0000002f22307209 */ /* 0x004fe20007800000 */
[----:B------:R-:W0:Y:S01]  /*14d0*/  SHFL.BFLY PT, R44, R45, 0x1, 0x1f ;  /* 0x0c201f002d2c7f89 */ /* 0x000e2200000e0000 */
[----:B---3--:R-:W-:-:S03]  /*14e0*/  FMNMX R50, R35, R50, !PT ;  /* 0x0000003223327209 */ /* 0x008fc60007800000 */
[----:B------:R-:W1:Y:S04]  /*14f0*/  SHFL.BFLY PT, R47, R46, 0x1, 0x1f ;  /* 0x0c201f002e2f7f89 */ /* 0x000e6800000e0000 */
[----:B------:R-:W2:Y:S04]  /*1500*/  SHFL.BFLY PT, R49, R48, 0x1, 0x1f ;  /* 0x0c201f0030317f89 */ /* 0x000ea800000e0000 */
[----:B------:R-:W3:Y:S01]  /*1510*/  SHFL.BFLY PT, R51, R50, 0x1, 0x1f ;  /* 0x0c201f0032337f89 */ /* 0x000ee200000e0000 */
[----:B0-----:R-:W-:Y:S02]  /*1520*/  FMNMX R53, R45, R44, !PT ;  /* 0x0000002c2d357209 */ /* 0x001fe40007800000 */
[----:B-1----:R-:W-:-:S03]  /*1530*/  FMNMX R47, R46, R47, !PT ;  /* 0x0000002f2e2f7209 */ /* 0x002fc60007800000 */
[----:B------:R-:W-:Y:S01]  /*1540*/  @P0 STS [R10+0x1000], R53 ;  /* 0x001000350a000388 */ /* 0x000fe20000000800 */
[----:B--2---:R-:W-:-:S03]  /*1550*/  FMNMX R49, R48, R49, !PT ;  /* 0x0000003130317209 */ /* 0x004fc60007800000 */
[----:B------:R-:W-:Y:S01]  /*1560*/  @P0 STS [R12+0x1000], R47 ;  /* 0x0010002f0c000388 */ /* 0x000fe20000000800 */
[----:B---3--:R-:W-:-:S03]  /*1570*/  FMNMX R44, R50, R51, !PT ;  /* 0x00000033322c7209 */ /* 0x008fc60007800000 */
[----:B------:R-:W-:Y:S04]  /*1580*/  @P0 STS [R14+0x1000], R49 ;  /* 0x001000310e000388 */ /* 0x000fe80000000800 */
[----:B------:R-:W-:Y:S04]  /*1590*/  @P0 STS [R15+0x1000], R44 ;  /* 0x0010002c0f000388 */ /* 0x000fe80000000800 */
[----:B------:R-:W-:Y:S06]  /*15a0*/  BAR.SYNC.DEFER_BLOCKING 0x0 ;  /* 0x0000000000007b1d */ /* 0x000fec0000010000 */
[----:B------:R-:W0:Y:S04]  /*15b0*/  @!P6 LDS R23, [R79.X4+0x1000] ;  /* 0x001000004f17e984 */ /* 0x000e280000004800 */
[----:B0-----:R-:W0:Y:S02]  /*15c0*/  SHFL.BFLY PT, R32, R23, 0x2, 0x1f ;  /* 0x0c401f0017207f89 */ /* 0x001e2400000e0000 */
[----:B0-----:R-:W-:-:S05]  /*15d0*/  FMNMX R32, R23, R32, !PT ;  /* 0x0000002017207209 */ /* 0x001fca0007800000 */
[----:B------:R-:W0:Y:S02]  /*15e0*/  SHFL.BFLY PT, R33, R32, 0x1, 0x1f ;  /* 0x0c201f0020217f89 */ /* 0x000e2400000e0000 */
[----:B0-----:R-:W-:-:S05]  /*15f0*/  FMNMX R34, R32, R33, !PT ;  /* 0x0000002120227209 */ /* 0x001fca0007800000 */
[----:B------:R-:W-:Y:S04]  /*1600*/  @P0 STS [R79.X4+0x1000], R34 ;  /* 0x001000224f000388 */ /* 0x000fe80000004800 */
[----:B------:R-:W-:Y:S06]  /*1610*/  BAR.SYNC.DEFER_BLOCKING 0x0 ;  /* 0x0000000000007b1d */ /* 0x000fec0000010000 */
[----:B------:R-:W0:Y:S04]  /*1620*/  LDS R59, [R80.X4+0x1000] ;  /* 0x00100000503b7984 */ /* 0x000e280000004800 */
[----:B------:R-:W1:Y:S04]  /*1630*/  LDS R58, [R67.X16+0x1000] ;  /* 0x00100000433a7984 */ /* 0x000e68000000c800 */
[----:B------:R-:W2:Y:S04]  /*1640*/  LDS R57, [R69.X16+0x1000] ;  /* 0x0010000045397984 */ /* 0x000ea8000000c800 */
[----:B------:R-:W3:Y:S01]  /*1650*/  LDS R52, [R71.X16+0x1000] ;  /* 0x0010000047347984 */ /* 0x000ee2000000c800 */
[----:B0-----:R-:W-:-:S02]  /*1660*/  FMNMX R59, R59, R84, !PT ;  /* 0x000000543b3b7209 */ /* 0x001fc40007800000 */
[----:B-1----:R-:W-:-:S03]  /*1670*/  FMNMX R58, R58, R83, !PT ;  /* 0x000000533a3a7209 */ /* 0x002fc60007800000 */
[--C-:B------:R-:W-:Y:S01]  /*1680*/  FADD R25, R25, -R59.reuse ;  /* 0x8000003b19197221 */ /* 0x100fe20000000000 */
[----:B--2---:R-:W-:Y:S01]  /*1690*/  FMNMX R57, R57, R82, !PT ;  /* 0x0000005239397209 */ /* 0x004fe20007800000 */
[----:B------:R-:W-:Y:S01]  /*16a0*/  FADD R24, R24, -R59 ;  /* 0x8000003b18187221 */ /* 0x000fe20000000000 */
[----:B---3--:R-:W-:Y:S01]  /*16b0*/  FMNMX R52, R52, R81, !PT ;  /* 0x0000005134347209 */ /* 0x008fe20007800000 */
[--C-:B------:R-:W-:Y:S02]  /*16c0*/  FADD R26, R26, -R58.reuse ;  /* 0x8000003a1a1a7221 */ /* 0x100fe40000000000 */
[----:B------:R-:W-:Y:S02]  /*16d0*/  FADD R27, R27, -R58 ;  /* 0x8000003a1b1b7221 */ /* 0x000fe40000000000 */
[--C-:B------:R-:W-:Y:S02]  /*16e0*/  FADD R31, R31, -R57.reuse ;  /* 0x800000391f1f7221 */ /* 0x100fe40000000000 */
[----:B------:R-:W-:-:S02]  /*16f0*/  FADD R30, R30, -R57 ;  /* 0x800000391e1e7221 */ /* 0x000fc40000000000 */
[--C-:B------:R-:W-:Y:S02]  /*1700*/  FADD R29, R29, -R52.reuse ;  /* 0x800000341d1d7221 */ /* 0x100fe40000000000 */
[----:B------:R-:W-:Y:S02]  /*1710*/  FADD R28, R28, -R52 ;  /* 0x800000341c1c7221 */ /* 0x000fe40000000000 */
[----:B------:R-:W-:Y:S02]  /*1720*/  FMUL R25, R25, 1.4426950216293334961 ;  /* 0x3fb8aa3b19197820 */ /* 0x000fe40000400000 */
[----:B------:R-:W-:Y:S02]  /*1730*/  FMUL R24, R24, 1.4426950216293334961 ;  /* 0x3fb8aa3b18187820 */ /* 0x000fe40000400000 */
[----:B------:R-:W-:Y:S02]  /*1740*/  FMUL R26, R26, 1.4426950216293334961 ;  /* 0x3fb8aa3b1a1a7820 */ /* 0x000fe40000400000 */
[----:B------:R-:W-:-:S02]  /*1750*/  FMUL R27, R27, 1.4426950216293334961 ;  /* 0x3fb8aa3b1b1b7820 */ /* 0x000fc40000400000 */
[----:B------:R-:W-:Y:S02]  /*1760*/  FMUL R31, R31, 1.4426950216293334961 ;  /* 0x3fb8aa3b1f1f7820 */ /* 0x000fe40000400000 */
[----:B------:R-:W-:Y:S01]  /*1770*/  FMUL R30, R30, 1.4426950216293334961 ;  /* 0x3fb8aa3b1e1e7820 */ /* 0x000fe20000400000 */
[----:B------:R-:W-:Y:S01]  /*1780*/  MUFU.EX2 R48, R25 ;  /* 0x0000001900307308 */ /* 0x000fe20000000800 */
[----:B------:R-:W-:Y:S02]  /*1790*/  FMUL R29, R29, 1.4426950216293334961 ;  /* 0x3fb8aa3b1d1d7820 */ /* 0x000fe40000400000 */
[----:B------:R-:W-:-:S05]  /*17a0*/  FMUL R28, R28, 1.4426950216293334961 ;  /* 0x3fb8aa3b1c1c7820 */ /* 0x000fca0000400000 */
[----:B------:R-:W0:Y:S08]  /*17b0*/  MUFU.EX2 R49, R24 ;  /* 0x0000001800317308 */ /* 0x000e300000000800 */
[----:B------:R-:W-:Y:S08]  /*17c0*/  MUFU.EX2 R50, R26 ;  /* 0x0000001a00327308 */ /* 0x000ff00000000800 */
[----:B------:R-:W1:Y:S08]  /*17d0*/  MUFU.EX2 R51, R27 ;  /* 0x0000001b00337308 */ /* 0x000e700000000800 */
[----:B------:R-:W-:Y:S08]  /*17e0*/  MUFU.EX2 R53, R31 ;  /* 0x0000001f00357308 */ /* 0x000ff00000000800 */
[----:B------:R-:W2:Y:S08]  /*17f0*/  MUFU.EX2 R54, R30 ;  /* 0x0000001e00367308 */ /* 0x000eb00000000800 */
[----:B------:R-:W-:Y:S08]  /*1800*/  MUFU.EX2 R55, R29 ;  /* 0x0000001d00377308 */ /* 0x000ff00000000800 */
[----:B------:R-:W3:Y:S01]  /*1810*/  MUFU.EX2 R56, R28 ;  /* 0x0000001c00387308 */ /* 0x000ee20000000800 */
[----:B0-----:R-:W-:-:S02]  /*1820*/  FADD R24, R48, R49 ;  /* 0x0000003130187221 */ /* 0x001fc40000000000 */
[----:B-1----:R-:W-:Y:S02]  /*1830*/  FADD R25, R50, R51 ;  /* 0x0000003332197221 */ /* 0x002fe40000000000 */
[----:B--2---:R-:W-:Y:S01]  /*1840*/  FADD R26, R53, R54 ;  /* 0x00000036351a7221 */ /* 0x004fe20000000000 */
[----:B------:R-:W0:Y:S04]  /*1850*/  SHFL.BFLY PT, R31, R24, 0x2, 0x1f ;  /* 0x0c401f00181f7f89 */ /* 0x000e2800000e0000 */
[----:B------:R-:W1:Y:S01]  /*1860*/  SHFL.BFLY PT, R30, R25, 0x2, 0x1f ;  /* 0x0c401f00191e7f89 */ /* 0x000e6200000e0000 */
[----:B---3--:R-:W-:-:S03]  /*1870*/  FADD R27, R55, R56 ;  /* 0x00000038371b7221 */ /* 0x008fc60000000000 */
[----:B------:R-:W2:Y:S04]  /*1880*/  SHFL.BFLY PT, R33, R26, 0x2, 0x1f ;  /* 0x0c401f001a217f89 */ /* 0x000ea800000e0000 */
[----:B------:R-:W3:Y:S01]  /*1890*/  SHFL.BFLY PT, R32, R27, 0x2, 0x1f ;  /* 0x0c401f001b207f89 */ /* 0x000ee200000e0000 */
[----:B0-----:R-:W-:Y:S02]  /*18a0*/  FADD R31, R24, R31 ;  /* 0x0000001f181f7221 */ /* 0x001fe40000000000 */
[----:B-1----:R-:W-:-:S03]  /*18b0*/  FADD R30, R25, R30 ;  /* 0x0000001e191e7221 */ /* 0x002fc60000000000 */
[----:B------:R-:W0:Y:S01]  /*18c0*/  SHFL.BFLY PT, R28, R31, 0x1, 0x1f ;  /* 0x0c201f001f1c7f89 */ /* 0x000e2200000e0000 */
[----:B--2---:R-:W-:-:S03]  /*18d0*/  FADD R33, R26, R33 ;  /* 0x000000211a217221 */ /* 0x004fc60000000000 */
[----:B------:R-:W1:Y:S01]  /*18e0*/  SHFL.BFLY PT, R29, R30, 0x1, 0x1f ;  /* 0x0c201f001e1d7f89 */ /* 0x000e6200000e0000 */
[----:B---3--:R-:W-:-:S03]  /*18f0*/  FADD R34, R27, R32 ;  /* 0x000000201b227221 */ /* 0x008fc60000000000 */
[----:B------:R-:W2:Y:S04]  /*1900*/  SHFL.BFLY PT, R32, R33, 0x1, 0x1f ;  /* 0x0c201f0021207f89 */ /* 0x000ea800000e0000 */
[----:B------:R-:W3:Y:S01]  /*1910*/  SHFL.BFLY PT, R35, R34, 0x1, 0x1f ;  /* 0x0c201f0022237f89 */ /* 0x000ee200000e0000 */
[----:B0-----:R-:W-:-:S03]  /*1920*/  FADD R45, R31, R28 ;  /* 0x0000001c1f2d7221 */ /* 0x001fc60000000000 */
[----:B------:R-:W-:Y:S01]  /*1930*/  BAR.SYNC.DEFER_BLOCKING 0x0 ;  /* 0x0000000000007b1d */ /* 0x000fe20000010000 */
[----:B-1----:R-:W-:Y:S02]  /*1940*/  FADD R29, R30, R29 ;  /* 0x0000001d1e1d7221 */ /* 0x002fe40000000000 */
[----:B--2---:R-:W-:Y:S02]  /*1950*/  FADD R27, R33, R32 ;  /* 0x00000020211b7221 */ /* 0x004fe40000000000 */
[----:B---3--:R-:W-:Y:S01]  /*1960*/  FADD R26, R34, R35 ;  /* 0x00000023221a7221 */ /* 0x008fe20000000000 */
[----:B------:R-:W-:Y:S04]  /*1970*/  @P0 STS [R10+0x1000], R45 ;  /* 0x0010002d0a000388 */ /* 0x000fe80000000800 */
[----:B------:R-:W-:Y:S04]  /*1980*/  @P0 STS [R12+0x1000], R29 ;  /* 0x0010001d0c000388 */ /* 0x000fe80000000800 */
[----:B------:R-:W-:Y:S04]  /*1990*/  @P0 STS [R14+0x1000], R27 ;  /* 0x0010001b0e000388 */ /* 0x000fe80000000800 */
[----:B------:R-:W-:Y:S04]  /*19a0*/  @P0 STS [R15+0x1000], R26 ;  /* 0x0010001a0f000388 */ /* 0x000fe80000000800 */
[----:B------:R-:W-:Y:S06]  /*19b0*/  BAR.SYNC.DEFER_BLOCKING 0x0 ;  /* 0x0000000000007b1d */ /* 0x000fec0000010000 */
[----:B------:R-:W0:Y:S04]  /*19c0*/  @!P6 LDS R60, [R79.X4+0x1000] ;  /* 0x001000004f3ce984 */ /* 0x000e280000004800 */
[----:B0-----:R-:W0:Y:S02]  /*19d0*/  SHFL.BFLY PT, R25, R60, 0x2, 0x1f ;  /* 0x0c401f003c197f89 */ /* 0x001e2400000e0000 */
[----:B0-----:R-:W-:-:S05]  /*19e0*/  FADD R25, R60, R25 ;  /* 0x000000193c197221 */ /* 0x001fca0000000000 */
[----:B------:R-:W0:Y:S02]  /*19f0*/  SHFL.BFLY PT, R24, R25, 0x1, 0x1f ;  /* 0x0c201f0019187f89 */ /* 0x000e2400000e0000 */
[----:B0-----:R-:W-:-:S05]  /*1a00*/  FADD R118, R25, R24 ;  /* 0x0000001819767221 */ /* 0x001fca0000000000 */
[----:B------:R0:W-:Y:S01]  /*1a10*/  @P0 STS [R79.X4+0x1000], R118 ;  /* 0x001000764f000388 */ /* 0x0001e20000004800 */
[----:B------:R-:W-:-:S03]  /*1a20*/  IMAD.WIDE R46, R20, 0x2, R100 ;  /* 0x00000002142e7825 */ /* 0x000fc600078e0264 */
[----:B------:R-:W-:Y:S01]  /*1a30*/  BAR.SYNC.DEFER_BLOCKING 0x0 ;  /* 0x0000000000007b1d */ /* 0x000fe20000010000 */
[----:B------:R-:W-:-:S04]  /*1a40*/  IMAD.WIDE R44, R20, 0x2, R98 ;  /* 0x00000002142c7825 */ /* 0x000fc800078e0262 */
[----:B------:R-:W-:-:S04]  /*1a50*/  IMAD.WIDE R34, R20, 0x2, R96 ;  /* 0x0000000214227825 */ /* 0x000fc800078e0260 */
[----:B------:R-:W-:-:S04]  /*1a60*/  IMAD.WIDE R32, R20, 0x2, R94 ;  /* 0x0000000214207825 */ /* 0x000fc800078e025e */
[----:B------:R-:W-:-:S04]  /*1a70*/  IMAD.WIDE R30, R20, 0x2, R92 ;  /* 0x00000002141e7825 */ /* 0x000fc800078e025c */
[----:B------:R-:W-:-:S04]  /*1a80*/  IMAD.WIDE R28, R20, 0x2, R90 ;  /* 0x00000002141c7825 */ /* 0x000fc800078e025a */
[C---:B------:R-:W-:Y:S01]  /*1a90*/  IMAD.WIDE R26, R20.reuse, 0x2, R88 ;  /* 0x00000002141a7825 */ /* 0x040fe200078e0258 */
[----:B------:R-:W2:Y:S03]  /*1aa0*/  LDG.E.U16 R46, [R46.64] ;  /* 0x000000062e2e7981 */ /* 0x000ea6000c1e1500 */
[----:B------:R-:W-:Y:S01]  /*1ab0*/  IMAD.WIDE R24, R20, 0x2, R86 ;  /* 0x0000000214187825 */ /* 0x000fe200078e0256 */
[----:B------:R-:W3:Y:S04]  /*1ac0*/  LDG.E.U16 R44, [R44.64] ;  /* 0x000000062c2c7981 */ /* 0x000ee8000c1e1500 */
[----:B------:R-:W4:Y:S04]  /*1ad0*/  LDG.E.U16 R34, [R34.64] ;  /* 0x0000000622227981 */ /* 0x000f28000c1e1500 */
[----:B------:R-:W5:Y:S04]  /*1ae0*/  LDG.E.U16 R32, [R32.64] ;  /* 0x0000000620207981 */ /* 0x000f68000c1e1500 */
[----:B------:R-:W5:Y:S04]  /*1af0*/  LDG.E.U16 R30, [R30.64] ;  /* 0x000000061e1e7981 */ /* 0x000f68000c1e1500 */
[----:B------:R-:W5:Y:S04]  /*1b00*/  LDG.E.U16 R28, [R28.64] ;  /* 0x000000061c1c7981 */ /* 0x000f68000c1e1500 */
[----:B------:R-:W5:Y:S04]  /*1b10*/  LDG.E.U16 R26, [R26.64] ;  /* 0x000000061a1a7981 */ /* 0x000f68000c1e1500 */
[----:B0-----:R0:W5:Y:S01]  /*1b20*/  LDG.E.U16 R118, [R24.64] ;  /* 0x0000000618767981 */ /* 0x001162000c1e1500 */
[----:B------:R-:W-:-:S02]  /*1b30*/  F2FP.BF16.PACK_AB R122, R54, R53 ;  /* 0x00000035367a723e */ /* 0x000fc400000010ff */
[----:B------:R-:W-:Y:S01]  /*1b40*/  F2FP.BF16.PACK_AB R124, R56, R55 ;  /* 0x00000037387c723e */ /* 0x000fe200000010ff */
[----:B------:R-:W1:Y:S04]  /*1b50*/  LDS R54, [R80.X4+0x1000] ;  /* 0x0010000050367984 */ /* 0x000e680000004800 */
[----:B------:R-:W1:Y:S04]  /*1b60*/  LDS R53, [R67.X16+0x1000] ;  /* 0x0010000043357984 */ /* 0x000e68000000c800 */
[----:B------:R-:W1:Y:S04]  /*1b70*/  LDS R56, [R69.X16+0x1000] ;  /* 0x0010000045387984 */ /* 0x000e68000000c800 */
[----:B------:R-:W1:Y:S04]  /*1b80*/  LDS R55, [R71.X16+0x1000] ;  /* 0x0010000047377984 */ /* 0x000e68000000c800 */
[----:B------:R-:W-:Y:S01]  /*1b90*/  BAR.SYNC.DEFER_BLOCKING 0x0 ;  /* 0x0000000000007b1d */ /* 0x000fe20000010000 */
[----:B------:R-:W-:-:S02]  /*1ba0*/  F2FP.BF16.PACK_AB R120, R49, R48 ;  /* 0x000000303178723e */ /* 0x000fc400000010ff */
[----:B------:R-:W-:Y:S01]  /*1bb0*/  F2FP.BF16.PACK_AB R50, R51, R50 ;  /* 0x000000323332723e */ /* 0x000fe200000010ff */
[----:B0-----:R-:W-:-:S04]  /*1bc0*/  FADD R24, -R59, R84 ;  /* 0x000000543b187221 */ /* 0x001fc80000000100 */
[----:B------:R-:W-:Y:S02]  /*1bd0*/  FMUL R48, R24, 1.4426950216293334961 ;  /* 0x3fb8aa3b18307820 */ /* 0x000fe40000400000 */
[----:B------:R-:W-:-:S04]  /*1be0*/  FADD R24, -R58, R83 ;  /* 0x000000533a187221 */ /* 0x000fc80000000100 */
[----:B------:R-:W-:Y:S02]  /*1bf0*/  FMUL R49, R24, 1.4426950216293334961 ;  /* 0x3fb8aa3b18317820 */ /* 0x000fe40000400000 */
[----:B------:R-:W-:Y:S01]  /*1c00*/  FADD R24, -R57, R82 ;  /* 0x0000005239187221 */ /* 0x000fe20000000100 */
[----:B------:R-:W0:Y:S03]  /*1c10*/  MUFU.EX2 R83, R48 ;  /* 0x0000003000537308 */ /* 0x000e260000000800 */
[----:B------:R-:W-:Y:S02]  /*1c20*/  FMUL R84, R24, 1.4426950216293334961 ;  /* 0x3fb8aa3b18547820 */ /* 0x000fe40000400000 */
[----:B------:R-:W-:-:S03]  /*1c30*/  FADD R24, -R52, R81 ;  /* 0x0000005134187221 */ /* 0x000fc60000000100 */
[----:B------:R-:W1:Y:S01]  /*1c40*/  MUFU.EX2 R82, R49 ;  /* 0x0000003100527308 */ /* 0x000e620000000800 */
[----:B------:R-:W-:Y:S02]  /*1c50*/  FMUL R81, R24, 1.4426950216293334961 ;  /* 0x3fb8aa3b18517820 */ /* 0x000fe40000400000 */
[----:B0-----:R-:W-:-:S05]  /*1c60*/  FMUL R40, R83, R40 ;  /* 0x0000002853287220 */ /* 0x001fca0000400000 */
[----:B------:R-:W0:Y:S01]  /*1c70*/  MUFU.EX2 R84, R84 ;  /* 0x0000005400547308 */ /* 0x000e220000000800 */
[----:B------:R-:W-:Y:S02]  /*1c80*/  FMUL R41, R83, R41 ;  /* 0x0000002953297220 */ /* 0x000fe40000400000 */
[----:B-1----:R-:W-:-:S05]  /*1c90*/  FMUL R42, R82, R42 ;  /* 0x0000002a522a7220 */ /* 0x002fca0000400000 */
[----:B------:R-:W1:Y:S01]  /*1ca0*/  MUFU.EX2 R81, R81 ;  /* 0x0000005100517308 */ /* 0x000e620000000800 */
[----:B------:R-:W-:Y:S01]  /*1cb0*/  FMUL R43, R82, R43 ;  /* 0x0000002b522b7220 */ /* 0x000fe20000400000 */
[----:B------:R-:W-:Y:S01]  /*1cc0*/  UIADD3 UR4, UP0, UR4, 0x20, URZ ;  /* 0x0000002004047890 */ /* 0x000fe2000ff1e03f */
[C---:B0-----:R-:W-:Y:S02]  /*1cd0*/  FMUL R36, R84.reuse, R36 ;  /* 0x0000002454247220 */ /* 0x041fe40000400000 */
[----:B------:R-:W-:Y:S02]  /*1ce0*/  FMUL R37, R84, R37 ;  /* 0x0000002554257220 */ /* 0x000fe40000400000 */
[C---:B-1----:R-:W-:Y:S02]  /*1cf0*/  FMUL R38, R81.reuse, R38 ;  /* 0x0000002651267220 */ /* 0x042fe40000400000 */
[----:B------:R-:W-:Y:S01]  /*1d00*/  FMUL R39, R81, R39 ;  /* 0x0000002751277220 */ /* 0x000fe20000400000 */
[----:B------:R-:W-:Y:S01]  /*1d10*/  UIADD3.X UR5, URZ, UR5, URZ, UP0, !UPT ;  /* 0x000000053f057290 */ /* 0x000fe200087fe43f */
[----:B------:R-:W-:Y:S01]  /*1d20*/  ISETP.LE.U32.AND P1, PT, R76, UR4, PT ;  /* 0x000000044c007c0c */ /* 0x000fe2000bf23070 */
[----:B------:R-:W-:Y:S01]  /*1d30*/  FFMA R75, R83, R75, R54 ;  /* 0x0000004b534b7223 */ /* 0x000fe20000000036 */
[----:B------:R-:W-:Y:S01]  /*1d40*/  MOV R83, R58 ;  /* 0x0000003a00537202 */ /* 0x000fe20000000f00 */
[----:B------:R-:W-:-:S02]  /*1d50*/  FFMA R74, R82, R74, R53 ;  /* 0x0000004a524a7223 */ /* 0x000fc40000000035 */
[----:B------:R-:W-:Y:S02]  /*1d60*/  FFMA R73, R84, R73, R56 ;  /* 0x0000004954497223 */ /* 0x000fe40000000038 */
[----:B------:R-:W-:Y:S01]  /*1d70*/  FFMA R72, R81, R72, R55 ;  /* 0x0000004851487223 */ /* 0x000fe20000000037 */
[----:B------:R-:W-:Y:S01]  /*1d80*/  MOV R81, R52 ;  /* 0x0000003400517202 */ /* 0x000fe20000000f00 */
[----:B------:R-:W-:Y:S02]  /*1d90*/  IMAD.MOV.U32 R84, RZ, RZ, R59 ;  /* 0x000000ffff547224 */ /* 0x000fe400078e003b */
[----:B------:R-:W-:Y:S01]  /*1da0*/  IMAD.MOV.U32 R82, RZ, RZ, R57 ;  /* 0x000000ffff527224 */ /* 0x000fe200078e0039 */
        /* <DEDUP_REMOVED lines=8> */
[----:B------:R-:W-:Y:S04]  /*1e30*/  STS [R17+0x2000], R120 ;  /* 0x0020007811007388 */ /* 0x000fe80000000800 */
[----:B------:R-:W-:Y:S04]  /*1e40*/  STS [R17+0x2200], R50 ;  /* 0x0022003211007388 */ /* 0x000fe80000000800 */
[----:B------:R-:W-:Y:S04]  /*1e50*/  STS [R17+0x2400], R122 ;  /* 0x0024007a11007388 */ /* 0x000fe80000000800 */
[----:B------:R-:W-:Y:S04]  /*1e60*/  STS [R17+0x2600], R124 ;  /* 0x0026007c11007388 */ /* 0x000fe80000000800 */
[----:B------:R-:W-:Y:S06]  /*1e70*/  BAR.SYNC.DEFER_BLOCKING 0x0 ;  /* 0x0000000000007b1d */ /* 0x000fec0000010000 */
[----:B------:R-:W-:Y:S04]  /*1e80*/  LDSM.16.M88.4 R44, [R18+0x2000] ;  /* 0x00200000122c783b */ /* 0x000fe80000000200 */
[----:B------:R-:W0:Y:S04]  /*1e90*/  LDSM.16.M88.4 R32, [R19+0x1000] ;  /* 0x001000001320783b */ /* 0x000e280000000200 */
[----:B------:R-:W1:Y:S04]  /*1ea0*/  LDSM.16.M88.4 R28, [R18+0x2400] ;  /* 0x00240000121c783b */ /* 0x000e680000000200 */
[----:B------:R-:W2:Y:S04]  /*1eb0*/  LDSM.16.M88.4 R24, [R7+0x2000] ;  /* 0x002000000718783b */ /* 0x000ea80000000200 */
[----:B------:R-:W3:Y:S01]  /*1ec0*/  LDSM.16.M88.4 R48, [R7+0x2400] ;  /* 0x002400000730783b */ /* 0x000ee20000000200 */
[-C--:B0-----:R-:W-:Y:S08]  /*1ed0*/  HMMA.16816.F32.BF16 R40, R44, R32.reuse, R40 ;  /* 0x000000202c28723c */ /* 0x081ff00000041828 */
[----:B-1----:R-:W-:Y:S11]  /*1ee0*/  HMMA.16816.F32.BF16 R36, R28, R32, R36 ;  /* 0x000000201c24723c */ /* 0x002ff60000041824 */
[----:B------:R-:W-:Y:S05]  /*1ef0*/  @!UPT UIADD3 URZ, URZ, URZ, URZ ;  /* 0x0000003f3f3ff290 */ /* 0x000fea000fffe03f */
[----:B--2---:R-:W-:Y:S07]  /*1f00*/  HMMA.16816.F32.BF16 R40, R24, R34, R40 ;  /* 0x000000221828723c */ /* 0x004fee0000041828 */
[----:B------:R-:W-:-:S04]  /*1f10*/  MOV R25, UR5 ;  /* 0x0000000500197c02 */ /* 0x000fc80008000f00 */
[----:B------:R-:W-:Y:S01]  /*1f20*/  ISETP.GE.U32.AND.EX P1, PT, R25, RZ, PT, P1 ;  /* 0x000000ff1900720c */ /* 0x000fe20003f26110 */
[----:B------:R-:W-:Y:S01]  /*1f30*/  IMAD.MOV.U32 R24, RZ, RZ, 0x20 ;  /* 0x00000020ff187424 */ /* 0x000fe200078e00ff */
[----:B---3--:R-:W-:Y:S03]  /*1f40*/  HMMA.16816.F32.BF16 R36, R48, R34, R36 ;  /* 0x000000223024723c */ /* 0x008fe60000041824 */
[C---:B------:R-:W-:Y:S02]  /*1f50*/  IMAD R20, R24.reuse, c[0x0][0x1b4], R20 ;  /* 0x00006d0018147a24 */ /* 0x040fe400078e0214 */
[----:B------:R-:W-:-:S06]  /*1f60*/  IMAD R21, R24, c[0x0][0x1a4], R21 ;  /* 0x0000690018157a24 */ /* 0x000fcc00078e0215 */
[----:B------:R-:W-:Y:S01]  /*1f70*/  @P1 CALL.REL.NOINC `(.L_x_0) ;  /* 0x0000001000001944 */ /* 0x000fe20003c00000 */
[----:B------:R-:W-:Y:S05]  /*1f80*/  BRA `(.L_x_1) ;  /* 0xffffef8000007947 */ /* 0x000fea000383ffff */
.L_x_0:
[----:B------:R-:W-:-:S04]  /*1f90*/  NOP ;  /* 0x0000000000007918 */ /* 0x000fc80000000000 */
[----:B------:R-:W-:-:S01]  /*1fa0*/  NOP ;  /* 0x0000000000007918 */ /* 0x000fc20000000000 */
[-C--:B------:R-:W-:Y:S01]  /*1fb0*/  LEA R14, P0, R9, R2.reuse, 0x1 ;  /* 0x00000002090e7211 */ /* 0x080fe200078008ff */
[----:B------:R-:W-:Y:S01]  /*1fc0*/  IMAD R7, R8, 0x8, R13 ;  /* 0x0000000808077824 */ /* 0x000fe200078e020d */
[----:B------:R-:W-:Y:S01]  /*1fd0*/  LEA R12, P2, R13, R2, 0x1 ;  /* 0x000000020d0c7211 */ /* 0x000fe200078408ff */
[----:B------:R-:W-:Y:S01]  /*1fe0*/  FMUL R24, R75, 8388608 ;  /* 0x4b0000004b187820 */ /* 0x000fe20000400000 */
[----:B------:R-:W-:Y:S01]  /*1ff0*/  LEA.HI.X.SX32 R15, R9, R6, 0x1, P0 ;  /* 0x00000006090f7211 */ /* 0x000fe200000f0eff */
[----:B------:R-:W-:Y:S01]  /*2000*/  FMUL R25, R74, 8388608 ;  /* 0x4b0000004a197820 */ /* 0x000fe20000400000 */
[C---:B------:R-:W-:Y:S01]  /*2010*/  LEA R9, R8.reuse, R7, 0x3 ;  /* 0x0000000708097211 */ /* 0x040fe200078e18ff */
[----:B------:R-:W-:Y:S01]  /*2020*/  IMAD.MOV.U32 R45, RZ, RZ, R39 ;  /* 0x000000ffff2d7224 */ /* 0x000fe200078e0027 */
[-C--:B------:R-:W-:Y:S01]  /*2030*/  LEA R10, P1, R11, R2.reuse, 0x1 ;  /* 0x000000020b0a7211 */ /* 0x080fe200078208ff */
[----:B------:R-:W-:Y:S01]  /*2040*/  FMUL R26, R73, 8388608 ;  /* 0x4b000000491a7820 */ /* 0x000fe20000400000 */
[----:B------:R-:W-:Y:S01]  /*2050*/  LEA R16, P0, R7, R2, 0x1 ;  /* 0x0000000207107211 */ /* 0x000fe200078008ff */
[----:B------:R-:W-:Y:S01]  /*2060*/  IMAD R21, R8, 0x8, R9 ;  /* 0x0000000808157824 */ /* 0x000fe200078e0209 */
[----:B------:R-:W-:Y:S01]  /*2070*/  FSETP.GT.AND P4, PT, |R72|, 8.50705917302346158658e+37, PT ;  /* 0x7e8000004800780b */ /* 0x000fe20003f84200 */
[----:B------:R-:W-:Y:S01]  /*2080*/  IMAD.MOV.U32 R51, RZ, RZ, R41 ;  /* 0x000000ffff337224 */ /* 0x000fe200078e0029 */
[-C--:B------:R-:W-:Y:S01]  /*2090*/  LEA.HI.X.SX32 R13, R13, R6.reuse, 0x1, P2 ;  /* 0x000000060d0d7211 */ /* 0x080fe200010f0eff */
[----:B------:R-:W-:Y:S01]  /*20a0*/  BAR.SYNC.DEFER_BLOCKING 0x0 ;  /* 0x0000000000007b1d */ /* 0x000fe20000010000 */
[----:B------:R-:W-:-:S02]  /*20b0*/  LEA.HI.X.SX32 R11, R11, R6, 0x1, P1 ;  /* 0x000000060b0b7211 */ /* 0x000fc400008f0eff */
[----:B------:R-:W-:Y:S02]  /*20c0*/  FSETP.GEU.AND P2, PT, R75, 1.175494350822287508e-38, PT ;  /* 0x008000004b00780b */ /* 0x000fe40003f4e000 */
[----:B------:R-:W-:Y:S02]  /*20d0*/  LEA R20, P1, R21, R2, 0x1 ;  /* 0x0000000215147211 */ /* 0x000fe400078208ff */
[----:B------:R-:W-:Y:S02]  /*20e0*/  FSETP.GEU.AND P3, PT, R74, 1.175494350822287508e-38, PT ;  /* 0x008000004a00780b */ /* 0x000fe40003f6e000 */
[----:B------:R-:W-:Y:S01]  /*20f0*/  LEA.HI.X.SX32 R17, R7, R6, 0x1, P0 ;  /* 0x0000000607117211 */ /* 0x000fe200000f0eff */
[----:B------:R-:W-:Y:S01]  /*2100*/  FMUL R7, R72, 8388608 ;  /* 0x4b00000048077820 */ /* 0x000fe20000400000 */
[----:B------:R-:W-:Y:S01]  /*2110*/  LEA R18, P0, R9, R2, 0x1 ;  /* 0x0000000209127211 */ /* 0x000fe200078008ff */
[----:B------:R-:W-:Y:S01]  /*2120*/  @P4 FMUL R45, R45, 0.25 ;  /* 0x3e8000002d2d4820 */ /* 0x000fe20000400000 */
[----:B------:R-:W-:-:S02]  /*2130*/  LEA R23, R8, R21, 0x3 ;  /* 0x0000001508177211 */ /* 0x000fc400078e18ff */
[----:B------:R-:W-:Y:S02]  /*2140*/  FSEL R24, R24, R75, !P2 ;  /* 0x0000004b18187208 */ /* 0x000fe40005000000 */
[----:B------:R-:W-:Y:S01]  /*2150*/  LEA.HI.X.SX32 R21, R21, R6, 0x1, P1 ;  /* 0x0000000615157211 */ /* 0x000fe200008f0eff */
[----:B------:R-:W-:Y:S01]  /*2160*/  IMAD R33, R8, 0x8, R23 ;  /* 0x0000000808217824 */ /* 0x000fe200078e0217 */
[----:B------:R-:W-:Y:S02]  /*2170*/  FSEL R25, R25, R74, !P3 ;  /* 0x0000004a19197208 */ /* 0x000fe40005800000 */
[----:B------:R-:W-:Y:S02]  /*2180*/  MOV R47, R38 ;  /* 0x00000026002f7202 */ /* 0x000fe40000000f00 */
[----:B------:R-:W-:Y:S02]  /*2190*/  FSETP.GEU.AND P1, PT, R72, 1.175494350822287508e-38, PT ;  /* 0x008000004800780b */ /* 0x000fe40003f2e000 */
[----:B------:R-:W-:Y:S01]  /*21a0*/  LEA.HI.X.SX32 R19, R9, R6, 0x1, P0 ;  /* 0x0000000609137211 */ /* 0x000fe200000f0eff */
[----:B------:R-:W-:Y:S01]  /*21b0*/  @P4 FMUL R47, R47, 0.25 ;  /* 0x3e8000002f2f4820 */ /* 0x000fe20000400000 */
[----:B------:R-:W-:-:S02]  /*21c0*/  IADD3 R9, R24, -0x3f3504f3, RZ ;  /* 0xc0cafb0d18097810 */ /* 0x000fc40007ffe0ff */
[----:B------:R-:W-:Y:S02]  /*21d0*/  LEA R8, P6, R23, R2, 0x1 ;  /* 0x0000000217087211 */ /* 0x000fe400078c08ff */
[----:B------:R-:W-:Y:S02]  /*21e0*/  IADD3 R22, R25, -0x3f3504f3, RZ ;  /* 0xc0cafb0d19167810 */ /* 0x000fe40007ffe0ff */
[C---:B------:R-:W-:Y:S02]  /*21f0*/  FSETP.GEU.AND P0, PT, |R72|.reuse, 1.175494350822287508e-38, PT ;  /* 0x008000004800780b */ /* 0x040fe40003f0e200 */
[----:B------:R-:W-:Y:S01]  /*2200*/  FSEL R7, R7, R72, !P1 ;  /* 0x0000004807077208 */ /* 0x000fe20004800000 */
[----:B------:R-:W-:Y:S01]  /*2210*/  @P4 FMUL R72, R72, 0.25 ;  /* 0x3e80000048484820 */ /* 0x000fe20000400000 */
[----:B------:R-:W-:Y:S02]  /*2220*/  FSEL R27, RZ, -23, P2 ;  /* 0xc1b80000ff1b7808 */ /* 0x000fe40001000000 */
[----:B------:R-:W-:-:S02]  /*2230*/  LOP3.LUT R29, R9, 0xff800000, RZ, 0xc0, !PT ;  /* 0xff800000091d7812 */ /* 0x000fc400078ec0ff */
[----:B------:R-:W-:Y:S02]  /*2240*/  FSETP.GEU.AND P4, PT, R73, 1.175494350822287508e-38, PT ;  /* 0x008000004900780b */ /* 0x000fe40003f8e000 */
[----:B------:R-:W-:Y:S01]  /*2250*/  FSETP.GT.AND P2, PT, |R75|, 8.50705917302346158658e+37, PT ;  /* 0x7e8000004b00780b */ /* 0x000fe20003f44200 */
[----:B------:R-:W-:Y:S01]  /*2260*/  I2F R28, R29 ;  /* 0x0000001d001c7306 */ /* 0x000fe20000201400 */
[----:B------:R-:W-:Y:S01]  /*2270*/  LEA.HI.X.SX32 R9, R23, R6, 0x1, P6 ;  /* 0x0000000617097211 */ /* 0x000fe200030f0eff */
[----:B------:R-:W-:Y:S01]  /*2280*/  @!P0 FMUL R72, R72, 16777216 ;  /* 0x4b80000048488820 */ /* 0x000fe20000400000 */
[----:B------:R-:W-:Y:S01]  /*2290*/  LOP3.LUT R30, R22, 0xff800000, RZ, 0xc0, !PT ;  /* 0xff800000161e7812 */ /* 0x000fe200078ec0ff */
[----:B------:R-:W-:Y:S01]  /*22a0*/  @!P0 FMUL R45, R45, 16777216 ;  /* 0x4b8000002d2d8820 */ /* 0x000fe20000400000 */
[----:B------:R-:W-:Y:S01]  /*22b0*/  LEA R22, P6, R33, R2, 0x1 ;  /* 0x0000000221167211 */ /* 0x000fe200078c08ff */
[----:B------:R-:W-:Y:S01]  /*22c0*/  @!P0 FMUL R47, R47, 16777216 ;  /* 0x4b8000002f2f8820 */ /* 0x000fe20000400000 */
[----:B------:R-:W-:Y:S01]  /*22d0*/  FSEL R26, R26, R73, !P4 ;  /* 0x000000491a1a7208 */ /* 0x000fe20006000000 */
[----:B------:R-:W0:Y:S01]  /*22e0*/  I2F R31, R30 ;  /* 0x0000001e001f7306 */ /* 0x000e220000201400 */
[----:B------:R-:W-:-:S02]  /*22f0*/  LEA.HI.X.SX32 R23, R33, R6, 0x1, P6 ;  /* 0x0000000621177211 */ /* 0x000fc400030f0eff */
[----:B------:R-:W-:Y:S01]  /*2300*/  FSEL R6, RZ, -23, P3 ;  /* 0xc1b80000ff067808 */ /* 0x000fe20001800000 */
[----:B------:R-:W-:Y:S01]  /*2310*/  @P2 FMUL R51, R51, 0.25 ;  /* 0x3e80000033332820 */ /* 0x000fe20000400000 */
[----:B------:R-:W-:Y:S02]  /*2320*/  IADD3 R2, R26, -0x3f3504f3, RZ ;  /* 0xc0cafb0d1a027810 */ /* 0x000fe40007ffe0ff */
[----:B------:R-:W-:Y:S01]  /*2330*/  MOV R53, R40 ;  /* 0x0000002800357202 */ /* 0x000fe20000000f00 */
[----:B------:R-:W-:Y:S01]  /*2340*/  MUFU.RCP R44, R72 ;  /* 0x00000048002c7308 */ /* 0x000fe20000001000 */
[C---:B------:R-:W-:Y:S01]  /*2350*/  FSETP.GEU.AND P3, PT, |R75|.reuse, 1.175494350822287508e-38, PT ;  /* 0x008000004b00780b */ /* 0x040fe20003f6e200 */
[----:B------:R-:W-:Y:S01]  /*2360*/  @P2 FMUL R75, R75, 0.25 ;  /* 0x3e8000004b4b2820 */ /* 0x000fe20000400000 */
[----:B------:R-:W-:Y:S01]  /*2370*/  FSEL R32, RZ, -23, P4 ;  /* 0xc1b80000ff207808 */ /* 0x000fe20002000000 */
[----:B------:R-:W-:Y:S01]  /*2380*/  @P2 FMUL R53, R53, 0.25 ;  /* 0x3e80000035352820 */ /* 0x000fe20000400000 */
[----:B------:R-:W-:-:S02]  /*2390*/  FSETP.GT.AND P4, PT, |R74|, 8.50705917302346158658e+37, PT ;  /* 0x7e8000004a00780b */ /* 0x000fc40003f84200 */
[----:B------:R-:W-:Y:S01]  /*23a0*/  FSEL R34, RZ, -23, P1 ;  /* 0xc1b80000ff227808 */ /* 0x000fe20000800000 */
[----:B0-----:R-:W-:Y:S01]  /*23b0*/  FFMA.FTZ R6, R31, 1.1920928955078125e-07, R6 ;  /* 0x340000001f067823 */ /* 0x001fe20000010006 */
[----:B------:R-:W-:Y:S02]  /*23c0*/  LOP3.LUT R33, R2, 0xff800000, RZ, 0xc0, !PT ;  /* 0xff80000002217812 */ /* 0x000fe400078ec0ff */
[C---:B------:R-:W-:Y:S02]  /*23d0*/  FSETP.GT.AND P1, PT, |R73|.reuse, 8.50705917302346158658e+37, PT ;  /* 0x7e8000004900780b */ /* 0x040fe40003f24200 */
[C---:B------:R-:W-:Y:S01]  /*23e0*/  FSETP.GEU.AND P2, PT, |R74|.reuse, 1.175494350822287508e-38, PT ;  /* 0x008000004a00780b */ /* 0x040fe20003f4e200 */
[----:B------:R-:W0:Y:S01]  /*23f0*/  I2F R35, R33 ;  /* 0x0000002100237306 */ /* 0x000e220000201400 */
[----:B------:R-:W-:Y:S01]  /*2400*/  FSETP.GEU.AND P0, PT, |R73|, 1.175494350822287508e-38, PT ;  /* 0x008000004900780b */ /* 0x000fe20003f0e200 */
[----:B------:R-:W-:Y:S01]  /*2410*/  @!P3 FMUL R75, R75, 16777216 ;  /* 0x4b8000004b4bb820 */ /* 0x000fe20000400000 */
[----:B------:R-:W-:Y:S01]  /*2420*/  IADD3 R2, R7, -0x3f3504f3, RZ ;  /* 0xc0cafb0d07027810 */ /* 0x000fe20007ffe0ff */
[----:B------:R-:W-:Y:S01]  /*2430*/  @P4 FMUL R74, R74, 0.25 ;  /* 0x3e8000004a4a4820 */ /* 0x000fe20000400000 */
[----:B------:R-:W-:Y:S01]  /*2440*/  MOV R49, R43 ;  /* 0x0000002b00317202 */ /* 0x000fe20000000f00 */
[----:B------:R-:W-:Y:S01]  /*2450*/  IMAD.MOV.U32 R43, RZ, RZ, R36 ;  /* 0x000000ffff2b7224 */ /* 0x000fe200078e0024 */
[----:B------:R-:W-:Y:S01]  /*2460*/  LOP3.LUT R38, R2, 0xff800000, RZ, 0xc0, !PT ;  /* 0xff80000002267812 */ /* 0x000fe200078ec0ff */
[----:B------:R-:W1:Y:S01]  /*2470*/  MUFU.RCP R40, R75 ;  /* 0x0000004b00287308 */ /* 0x000e620000001000 */
[----:B------:R-:W-:Y:S01]  /*2480*/  FFMA.FTZ R2, R28, 1.1920928955078125e-07, R27 ;  /* 0x340000001c027823 */ /* 0x000fe2000001001b */
[----:B------:R-:W-:Y:S01]  /*2490*/  MOV R41, R37 ;  /* 0x0000002500297202 */ /* 0x000fe20000000f00 */
[----:B------:R-:W-:Y:S01]  /*24a0*/  @P1 FMUL R73, R73, 0.25 ;  /* 0x3e80000049491820 */ /* 0x000fe20000400000 */
[----:B------:R-:W-:Y:S01]  /*24b0*/  IADD3 R29, R24, -R29, RZ ;  /* 0x8000001d181d7210 */ /* 0x000fe20007ffe0ff */
[----:B------:R-:W-:-:S02]  /*24c0*/  @!P2 FMUL R74, R74, 16777216 ;  /* 0x4b8000004a4aa820 */ /* 0x000fc40000400000 */
[----:B------:R-:W-:Y:S01]  /*24d0*/  @!P0 FMUL R73, R73, 16777216 ;  /* 0x4b80000049498820 */ /* 0x000fe20000400000 */
[----:B------:R2:W3:Y:S01]  /*24e0*/  I2F R39, R38 ;  /* 0x0000002600277306 */ /* 0x0004e20000201400 */
[----:B0-----:R-:W-:Y:S02]  /*24f0*/  FFMA.FTZ R27, R35, 1.1920928955078125e-07, R32 ;  /* 0x34000000231b7823 */ /* 0x001fe40000010020 */
[----:B------:R-:W-:Y:S02]  /*2500*/  @!P3 FMUL R51, R51, 16777216 ;  /* 0x4b8000003333b820 */ /* 0x000fe40000400000 */
[----:B------:R-:W-:Y:S01]  /*2510*/  @!P3 FMUL R53, R53, 16777216 ;  /* 0x4b8000003535b820 */ /* 0x000fe20000400000 */
[----:B------:R-:W-:Y:S01]  /*2520*/  ISETP.GE.U32.AND P3, PT, R24, 0x7f800000, PT ;  /* 0x7f8000001800780c */ /* 0x000fe20003f66070 */
[----:B------:R-:W-:Y:S01]  /*2530*/  @P4 FMUL R49, R49, 0.25 ;  /* 0x3e80000031314820 */ /* 0x000fe20000400000 */
[----:B------:R-:W0:Y:S01]  /*2540*/  MUFU.RCP R36, R74 ;  /* 0x0000004a00247308 */ /* 0x000e220000001000 */
[----:B------:R-:W-:Y:S01]  /*2550*/  @P4 FMUL R42, R42, 0.25 ;  /* 0x3e8000002a2a4820 */ /* 0x000fe20000400000 */
[----:B--2---:R-:W-:Y:S01]  /*2560*/  IADD3 R38, R7, -R38, RZ ;  /* 0x8000002607267210 */ /* 0x004fe20007ffe0ff */
[----:B-1----:R-:W-:Y:S01]  /*2570*/  FMUL R37, R40, R51 ;  /* 0x0000003328257220 */ /* 0x002fe20000400000 */
[----:B------:R-:W-:Y:S01]  /*2580*/  ISETP.GE.U32.AND P4, PT, R25, 0x7f800000, PT ;  /* 0x7f8000001900780c */ /* 0x000fe20003f86070 */
[----:B------:R-:W-:-:S02]  /*2590*/  @P1 FMUL R41, R41, 0.25 ;  /* 0x3e80000029291820 */ /* 0x000fc40000400000 */
[----:B------:R-:W-:Y:S01]  /*25a0*/  FMUL R40, R40, R53 ;  /* 0x0000003528287220 */ /* 0x000fe20000400000 */
[----:B------:R-:W1:Y:S01]  /*25b0*/  MUFU.RCP R32, R73 ;  /* 0x0000004900207308 */ /* 0x000e620000001000 */
[----:B------:R-:W-:Y:S01]  /*25c0*/  @P1 FMUL R43, R43, 0.25 ;  /* 0x3e8000002b2b1820 */ /* 0x000fe20000400000 */
[----:B------:R-:W-:Y:S01]  /*25d0*/  FSETP.NEU.AND P1, PT, R24, RZ, PT ;  /* 0x000000ff1800720b */ /* 0x000fe20003f2d000 */
[----:B------:R-:W-:Y:S01]  /*25e0*/  @!P2 FMUL R49, R49, 16777216 ;  /* 0x4b8000003131a820 */ /* 0x000fe20000400000 */
[----:B------:R-:W-:Y:S01]  /*25f0*/  F2FP.BF16.PACK_AB R37, R37, R40 ;  /* 0x000000282525723e */ /* 0x000fe200000010ff */
[----:B------:R-:W-:Y:S01]  /*2600*/  @!P2 FMUL R42, R42, 16777216 ;  /* 0x4b8000002a2aa820 */ /* 0x000fe20000400000 */
[----:B------:R-:W-:Y:S01]  /*2610*/  ISETP.GE.U32.AND P2, PT, R26, 0x7f800000, PT ;  /* 0x7f8000001a00780c */ /* 0x000fe20003f46070 */
[----:B------:R-:W-:Y:S01]  /*2620*/  @!P0 FMUL R41, R41, 16777216 ;  /* 0x4b80000029298820 */ /* 0x000fe20000400000 */
[----:B------:R-:W-:Y:S01]  /*2630*/  PRMT R40, R37, 0x7632, R40 ;  /* 0x0000763225287816 */ /* 0x000fe20000000028 */
[----:B---3--:R-:W-:Y:S01]  /*2640*/  FFMA.FTZ R28, R39, 1.1920928955078125e-07, R34 ;  /* 0x34000000271c7823 */ /* 0x008fe20000010022 */
[----:B------:R-:W-:Y:S01]  /*2650*/  PRMT R39, R37, 0x7610, R39 ;  /* 0x0000761025277816 */ /* 0x000fe20000000027 */
[----:B------:R-:W-:Y:S01]  /*2660*/  @!P0 FMUL R43, R43, 16777216 ;  /* 0x4b8000002b2b8820 */ /* 0x000fe20000400000 */
[----:B------:R-:W-:Y:S01]  /*2670*/  ISETP.GE.U32.AND P0, PT, R7, 0x7f800000, PT ;  /* 0x7f8000000700780c */ /* 0x000fe20003f06070 */
[----:B0-----:R-:W-:-:S02]  /*2680*/  FMUL R34, R36, R49 ;  /* 0x0000003124227220 */ /* 0x001fc40000400000 */
[----:B------:R-:W-:Y:S02]  /*2690*/  FMUL R35, R36, R42 ;  /* 0x0000002a24237220 */ /* 0x000fe40000400000 */
[----:B------:R-:W-:Y:S02]  /*26a0*/  IMAD.IADD R36, R80, 0x1, R3 ;  /* 0x0000000150247824 */ /* 0x000fe400078e0203 */
[----:B-1----:R-:W-:Y:S01]  /*26b0*/  FMUL R3, R32, R41 ;  /* 0x0000002920037220 */ /* 0x002fe20000400000 */
[----:B------:R-:W-:Y:S01]  /*26c0*/  F2FP.BF16.PACK_AB R34, R34, R35 ;  /* 0x000000232222723e */ /* 0x000fe200000010ff */
[----:B------:R-:W-:Y:S01]  /*26d0*/  FMUL R32, R32, R43 ;  /* 0x0000002b20207220 */ /* 0x000fe20000400000 */
[----:B------:R-:W-:Y:S01]  /*26e0*/  LOP3.LUT R35, R36, 0x20, RZ, 0x3c, !PT ;  /* 0x0000002024237812 */ /* 0x000fe200078e3cff */
[----:B------:R-:W-:Y:S01]  /*26f0*/  IMAD.IADD R33, R26, 0x1, -R33 ;  /* 0x000000011a217824 */ /* 0x000fe200078e0a21 */
[----:B------:R-:W-:Y:S01]  /*2700*/  STS.U16 [R36], R39 ;  /* 0x0000002724007388 */ /* 0x000fe20000000400 */
[----:B------:R-:W-:Y:S01]  /*2710*/  LOP3.LUT R37, R36, 0x60, RZ, 0x3c, !PT ;  /* 0x0000006024257812 */ /* 0x000fe200078e3cff */
[----:B------:R-:W-:Y:S01]  /*2720*/  FMUL R31, R44, R45 ;  /* 0x0000002d2c1f7220 */ /* 0x000fe20000400000 */
[----:B------:R-:W-:Y:S01]  /*2730*/  F2FP.BF16.PACK_AB R3, R3, R32 ;  /* 0x000000200303723e */ /* 0x000fe200000010ff */
[----:B------:R0:W-:Y:S01]  /*2740*/  STS.U16 [R36+0x80], R40 ;  /* 0x0000802824007388 */ /* 0x0001e20000000400 */
[----:B------:R-:W-:Y:S01]  /*2750*/  LOP3.LUT R32, R36, 0x40, RZ, 0x3c, !PT ;  /* 0x0000004024207812 */ /* 0x000fe200078e3cff */
[----:B------:R-:W-:Y:S01]  /*2760*/  FADD R33, R33, -1 ;  /* 0xbf80000021217421 */ /* 0x000fe20000000000 */
[----:B------:R-:W-:Y:S01]  /*2770*/  PRMT R41, R34, 0x7632, R41 ;  /* 0x0000763222297816 */ /* 0x000fe20000000029 */
[----:B------:R-:W-:Y:S01]  /*2780*/  FMUL R44, R44, R47 ;  /* 0x0000002f2c2c7220 */ /* 0x000fe20000400000 */
[----:B------:R1:W-:Y:S01]  /*2790*/  STS.U16 [R35+0x400], R34 ;  /* 0x0004002223007388 */ /* 0x0003e20000000400 */
[----:B------:R-:W-:Y:S01]  /*27a0*/  PRMT R42, R3, 0x7610, R42 ;  /* 0x00007610032a7816 */ /* 0x000fe2000000002a */
[----:B------:R-:W-:Y:S01]  /*27b0*/  FADD R29, R29, -1 ;  /* 0xbf8000001d1d7421 */ /* 0x000fe20000000000 */
[----:B------:R-:W-:Y:S01]  /*27c0*/  PRMT R43, R3, 0x7632, R43 ;  /* 0x00007632032b7816 */ /* 0x000fe2000000002b */
[----:B------:R2:W-:Y:S01]  /*27d0*/  STS.U16 [R35+0x480], R41 ;  /* 0x0004802923007388 */ /* 0x0005e20000000400 */
[----:B0-----:R-:W-:Y:S01]  /*27e0*/  IMAD.MOV.U32 R36, RZ, RZ, 0x3dc6b27f ;  /* 0x3dc6b27fff247424 */ /* 0x001fe200078e00ff */
[----:B------:R-:W-:Y:S01]  /*27f0*/  F2FP.BF16.PACK_AB R31, R31, R44 ;  /* 0x0000002c1f1f723e */ /* 0x000fe200000010ff */
[----:B------:R-:W-:Y:S01]  /*2800*/  FADD R38, R38, -1 ;  /* 0xbf80000026267421 */ /* 0x000fe20000000000 */
[----:B------:R-:W-:Y:S01]  /*2810*/  STS.U16 [R32+0x800], R42 ;  /* 0x0008002a20007388 */ /* 0x000fe20000000400 */
[----:B------:R-:W-:Y:S01]  /*2820*/  IADD3 R3, R25, -R30, RZ ;  /* 0x8000001e19037210 */ /* 0x000fe20007ffe0ff */
[----:B-1----:R-:W-:-:S02]  /*2830*/  FFMA.FTZ R34, R33, R36, -0.16845393180847167969 ;  /* 0xbe2c7f3021227423 */ /* 0x002fc40000010024 */
[----:B------:R0:W-:Y:S01]  /*2840*/  STS.U16 [R32+0x880], R43 ;  /* 0x0008802b20007388 */ /* 0x0001e20000000400 */
[----:B------:R-:W-:Y:S01]  /*2850*/  FFMA.FTZ R30, R29, R36, -0.16845393180847167969 ;  /* 0xbe2c7f301d1e7423 */ /* 0x000fe20000010024 */
[----:B--2---:R-:W-:Y:S01]  /*2860*/  PRMT R35, R31, 0x7632, R35 ;  /* 0x000076321f237816 */ /* 0x004fe20000000023 */
[----:B------:R-:W-:Y:S01]  /*2870*/  FFMA.FTZ R34, R33, R34, 0.1716887056827545166 ;  /* 0x3e2fcf2a21227423 */ /* 0x000fe20000010022 */
[----:B------:R1:W-:Y:S01]  /*2880*/  STS.U16 [R37+0xc00], R31 ;  /* 0x000c001f25007388 */ /* 0x0003e20000000400 */
[----:B------:R-:W-:Y:S02]  /*2890*/  FADD R3, R3, -1 ;  /* 0xbf80000003037421 */ /* 0x000fe40000000000 */
[----:B------:R-:W-:Y:S01]  /*28a0*/  FFMA.FTZ R34, R33, R34, -0.17900948226451873779 ;  /* 0xbe374e4321227423 */ /* 0x000fe20000010022 */
[----:B------:R-:W-:Y:S01]  /*28b0*/  STS.U16 [R37+0xc80], R35 ;  /* 0x000c802325007388 */ /* 0x000fe20000000400 */
[----:B------:R-:W-:Y:S02]  /*28c0*/  FFMA.FTZ R30, R29, R30, 0.1716887056827545166 ;  /* 0x3e2fcf2a1d1e7423 */ /* 0x000fe4000001001e */
[----:B------:R-:W-:Y:S01]  /*28d0*/  FFMA.FTZ R34, R33, R34, 0.20512372255325317383 ;  /* 0x3e520bf421227423 */ /* 0x000fe20000010022 */
[----:B------:R-:W-:Y:S01]  /*28e0*/  BAR.SYNC.DEFER_BLOCKING 0x0 ;  /* 0x0000000000007b1d */ /* 0x000fe20000010000 */
[----:B0-----:R-:W-:-:S02]  /*28f0*/  FFMA.FTZ R32, R3, R36, -0.16845393180847167969 ;  /* 0xbe2c7f3003207423 */ /* 0x001fc40000010024 */
[----:B------:R-:W-:Y:S02]  /*2900*/  FFMA.FTZ R34, R33, R34, -0.24046532809734344482 ;  /* 0xbe763c8b21227423 */ /* 0x000fe40000010022 */
[----:B------:R-:W-:Y:S02]  /*2910*/  FFMA.FTZ R30, R29, R30, -0.17900948226451873779 ;  /* 0xbe374e431d1e7423 */ /* 0x000fe4000001001e */
[----:B------:R-:W-:Y:S02]  /*2920*/  FFMA.FTZ R34, R33, R34, 0.28857114911079406738 ;  /* 0x3e93bf9921227423 */ /* 0x000fe40000010022 */
[----:B------:R-:W-:Y:S02]  /*2930*/  FFMA.FTZ R32, R3, R32, 0.1716887056827545166 ;  /* 0x3e2fcf2a03207423 */ /* 0x000fe40000010020 */
[----:B------:R-:W-:Y:S02]  /*2940*/  FFMA.FTZ R34, R33, R34, -0.36067417263984680176 ;  /* 0xbeb8aa4921227423 */ /* 0x000fe40000010022 */
[----:B-1----:R-:W-:-:S02]  /*2950*/  FFMA.FTZ R31, R38, R36, -0.16845393180847167969 ;  /* 0xbe2c7f30261f7423 */ /* 0x002fc40000010024 */
[----:B------:R-:W-:Y:S02]  /*2960*/  FFMA.FTZ R30, R29, R30, 0.20512372255325317383 ;  /* 0x3e520bf41d1e7423 */ /* 0x000fe4000001001e */
[----:B------:R-:W-:Y:S02]  /*2970*/  FFMA.FTZ R32, R3, R32, -0.17900948226451873779 ;  /* 0xbe374e4303207423 */ /* 0x000fe40000010020 */
[----:B------:R-:W-:Y:S02]  /*2980*/  FFMA.FTZ R34, R33, R34, 0.48089820146560668945 ;  /* 0x3ef6384a21227423 */ /* 0x000fe40000010022 */
[----:B------:R-:W-:Y:S02]  /*2990*/  FFMA.FTZ R31, R38, R31, 0.1716887056827545166 ;  /* 0x3e2fcf2a261f7423 */ /* 0x000fe4000001001f */
[----:B------:R-:W-:Y:S01]  /*29a0*/  FFMA.FTZ R30, R29, R30, -0.24046532809734344482 ;  /* 0xbe763c8b1d1e7423 */ /* 0x000fe2000001001e */
[----:B------:R-:W0:Y:S01]  /*29b0*/  LDS R35, [R5] ;  /* 0x0000000005237984 */ /* 0x000e220000000800 */
[----:B------:R-:W-:-:S02]  /*29c0*/  FFMA.FTZ R32, R3, R32, 0.20512372255325317383 ;  /* 0x3e520bf403207423 */ /* 0x000fc40000010020 */
[----:B------:R-:W-:Y:S01]  /*29d0*/  FFMA.FTZ R34, R33, R34, -0.72134751081466674805 ;  /* 0xbf38aa3b21227423 */ /* 0x000fe20000010022 */
[----:B------:R-:W1:Y:S01]  /*29e0*/  LDS R37, [R5+0x100] ;  /* 0x0001000005257984 */ /* 0x000e620000000800 */
[C---:B------:R-:W-:Y:S02]  /*29f0*/  FFMA.FTZ R31, R38.reuse, R31, -0.17900948226451873779 ;  /* 0xbe374e43261f7423 */ /* 0x040fe4000001001f */
[----:B------:R-:W-:Y:S01]  /*2a00*/  FFMA.FTZ R30, R29, R30, 0.28857114911079406738 ;  /* 0x3e93bf991d1e7423 */ /* 0x000fe2000001001e */
[----:B------:R-:W-:Y:S01]  /*2a10*/  LDS R39, [R5+0x200] ;  /* 0x0002000005277984 */ /* 0x000fe20000000800 */
[----:B------:R-:W-:Y:S02]  /*2a20*/  FFMA.FTZ R32, R3, R32, -0.24046532809734344482 ;  /* 0xbe763c8b03207423 */ /* 0x000fe40000010020 */
[----:B------:R-:W-:Y:S02]  /*2a30*/  FMUL R34, R33, R34 ;  /* 0x0000002221227220 */ /* 0x000fe40000400000 */
[----:B------:R-:W-:-:S02]  /*2a40*/  FFMA.FTZ R31, R38, R31, 0.20512372255325317383 ;  /* 0x3e520bf4261f7423 */ /* 0x000fc4000001001f */
[----:B------:R-:W-:Y:S02]  /*2a50*/  FFMA.FTZ R30, R29, R30, -0.36067417263984680176 ;  /* 0xbeb8aa491d1e7423 */ /* 0x000fe4000001001e */
[----:B------:R-:W-:Y:S02]  /*2a60*/  FFMA.FTZ R32, R3, R32, 0.28857114911079406738 ;  /* 0x3e93bf9903207423 */ /* 0x000fe40000010020 */
[----:B------:R-:W-:Y:S02]  /*2a70*/  FMUL R34, R33, R34 ;  /* 0x0000002221227220 */ /* 0x000fe40000400000 */
[----:B------:R-:W-:Y:S02]  /*2a80*/  FFMA.FTZ R31, R38, R31, -0.24046532809734344482 ;  /* 0xbe763c8b261f7423 */ /* 0x000fe4000001001f */
[----:B------:R-:W-:Y:S02]  /*2a90*/  FFMA.FTZ R30, R29, R30, 0.48089820146560668945 ;  /* 0x3ef6384a1d1e7423 */ /* 0x000fe4000001001e */
[----:B------:R-:W-:-:S02]  /*2aa0*/  FFMA.FTZ R32, R3, R32, -0.36067417263984680176 ;  /* 0xbeb8aa4903207423 */ /* 0x000fc40000010020 */
[----:B------:R-:W-:Y:S02]  /*2ab0*/  FFMA.FTZ R34, R33, 1.4426950216293334961, R34 ;  /* 0x3fb8aa3b21227823 */ /* 0x000fe40000010022 */
[----:B------:R-:W2:Y:S01]  /*2ac0*/  LDS R33, [R5+0x300] ;  /* 0x0003000005217984 */ /* 0x000ea20000000800 */
[C---:B------:R-:W-:Y:S02]  /*2ad0*/  FFMA.FTZ R31, R38.reuse, R31, 0.28857114911079406738 ;  /* 0x3e93bf99261f7423 */ /* 0x040fe4000001001f */
[----:B------:R-:W-:Y:S02]  /*2ae0*/  FFMA.FTZ R30, R29, R30, -0.72134751081466674805 ;  /* 0xbf38aa3b1d1e7423 */ /* 0x000fe4000001001e */
[----:B------:R-:W-:Y:S02]  /*2af0*/  FFMA.FTZ R32, R3, R32, 0.48089820146560668945 ;  /* 0x3ef6384a03207423 */ /* 0x000fe40000010020 */
[----:B------:R-:W-:Y:S02]  /*2b00*/  FFMA.FTZ R31, R38, R31, -0.36067417263984680176 ;  /* 0xbeb8aa49261f7423 */ /* 0x000fe4000001001f */
[----:B------:R-:W-:-:S02]  /*2b10*/  FMUL R30, R29, R30 ;  /* 0x0000001e1d1e7220 */ /* 0x000fc40000400000 */
[----:B------:R-:W-:Y:S01]  /*2b20*/  FFMA.FTZ R32, R3, R32, -0.72134751081466674805 ;  /* 0xbf38aa3b03207423 */ /* 0x000fe20000010020 */
[----:B0-----:R1:W-:Y:S01]  /*2b30*/  STG.E.U16 [R14.64], R35 ;  /* 0x000000230e007986 */ /* 0x0013e2000c101506 */
[C---:B------:R-:W-:Y:S02]  /*2b40*/  FFMA.FTZ R31, R38.reuse, R31, 0.48089820146560668945 ;  /* 0x3ef6384a261f7423 */ /* 0x040fe4000001001f */
[----:B------:R-:W-:Y:S02]  /*2b50*/  FMUL R30, R29, R30 ;  /* 0x0000001e1d1e7220 */ /* 0x000fe40000400000 */
[----:B------:R-:W-:Y:S02]  /*2b60*/  FMUL R32, R3, R32 ;  /* 0x0000002003207220 */ /* 0x000fe40000400000 */
[----:B------:R-:W-:Y:S02]  /*2b70*/  FFMA.FTZ R31, R38, R31, -0.72134751081466674805 ;  /* 0xbf38aa3b261f7423 */ /* 0x000fe4000001001f */
[----:B------:R-:W-:-:S02]  /*2b80*/  FFMA.FTZ R29, R29, 1.4426950216293334961, R30 ;  /* 0x3fb8aa3b1d1d7823 */ /* 0x000fc4000001001e */
[----:B------:R-:W-:Y:S01]  /*2b90*/  FMUL R32, R3, R32 ;  /* 0x0000002003207220 */ /* 0x000fe20000400000 */
[----:B-1----:R-:W-:Y:S01]  /*2ba0*/  PRMT R15, R37, 0x7632, R15 ;  /* 0x00007632250f7816 */ /* 0x002fe2000000000f */
[----:B------:R-:W-:Y:S02]  /*2bb0*/  FMUL R31, R38, R31 ;  /* 0x0000001f261f7220 */ /* 0x000fe40000400000 */
[----:B------:R-:W-:Y:S02]  /*2bc0*/  FFMA.FTZ R3, R3, 1.4426950216293334961, R32 ;  /* 0x3fb8aa3b03037823 */ /* 0x000fe40000010020 */
[----:B------:R-:W-:Y:S02]  /*2bd0*/  FADD R2, R2, R29 ;  /* 0x0000001d02027221 */ /* 0x000fe40000000000 */
[----:B------:R-:W-:Y:S02]  /*2be0*/  @P3 IMAD.MOV.U32 R29, RZ, RZ, 0x7f800000 ;  /* 0x7f800000ff1d3424 */ /* 0x000fe400078e00ff */
[----:B------:R-:W-:-:S02]  /*2bf0*/  FMUL R31, R38, R31 ;  /* 0x0000001f261f7220 */ /* 0x000fc40000400000 */
[----:B------:R-:W-:Y:S01]  /*2c00*/  FADD R3, R6, R3 ;  /* 0x0000000306037221 */ /* 0x000fe20000000000 */
[----:B------:R-:W-:Y:S01]  /*2c10*/  @P4 MOV R6, 0x7f800000 ;  /* 0x7f80000000064802 */ /* 0x000fe20000000f00 */
[----:B------:R-:W-:Y:S01]  /*2c20*/  @P3 FFMA.FTZ R2, R24, R29, +INF ;  /* 0x7f80000018023423 */ /* 0x000fe2000001001d */
[----:B------:R-:W-:Y:S01]  /*2c30*/  @P0 MOV R24, 0x7f800000 ;  /* 0x7f80000000180802 */ /* 0x000fe20000000f00 */
[----:B------:R-:W-:Y:S01]  /*2c40*/  @P2 IMAD.MOV.U32 R29, RZ, RZ, 0x7f800000 ;  /* 0x7f800000ff1d2424 */ /* 0x000fe200078e00ff */
[----:B------:R-:W-:Y:S01]  /*2c50*/  FSETP.NEU.AND P3, PT, R25, RZ, PT ;  /* 0x000000ff1900720b */ /* 0x000fe20003f6d000 */
[----:B------:R-:W-:Y:S02]  /*2c60*/  FFMA.FTZ R31, R38, 1.4426950216293334961, R31 ;  /* 0x3fb8aa3b261f7823 */ /* 0x000fe4000001001f */
[----:B------:R-:W-:Y:S02]  /*2c70*/  FADD R27, R27, R34 ;  /* 0x000000221b1b7221 */ /* 0x000fe40000000000 */
[----:B------:R-:W-:Y:S01]  /*2c80*/  @P4 FFMA.FTZ R3, R25, R6, +INF ;  /* 0x7f80000019034423 */ /* 0x000fe20000010006 */
[C---:B------:R-:W-:Y:S01]  /*2c90*/  FSETP.NEU.AND P4, PT, R26.reuse, RZ, PT ;  /* 0x000000ff1a00720b */ /* 0x040fe20003f8d000 */
[----:B------:R-:W-:Y:S01]  /*2ca0*/  @P2 FFMA.FTZ R27, R26, R29, +INF ;  /* 0x7f8000001a1b2423 */ /* 0x000fe2000001001d */
[C---:B------:R-:W-:Y:S01]  /*2cb0*/  FSETP.NEU.AND P2, PT, R7.reuse, RZ, PT ;  /* 0x000000ff0700720b */ /* 0x040fe20003f4d000 */
[----:B------:R-:W-:Y:S01]  /*2cc0*/  FADD R28, R28, R31 ;  /* 0x0000001f1c1c7221 */ /* 0x000fe20000000000 */
[----:B------:R-:W-:Y:S01]  /*2cd0*/  FSEL R6, R2, -INF , P1 ;  /* 0xff80000002067808 */ /* 0x000fe20000800000 */
[----:B------:R-:W-:Y:S01]  /*2ce0*/  @P0 FFMA.FTZ R28, R7, R24, +INF ;  /* 0x7f800000071c0423 */ /* 0x000fe20000010018 */
[----:B------:R-:W-:-:S02]  /*2cf0*/  PRMT R7, R35, 0x7632, R7 ;  /* 0x0000763223077816 */ /* 0x000fc40000000007 */
[----:B------:R-:W-:Y:S01]  /*2d00*/  FSEL R2, R27, -INF , P4 ;  /* 0xff8000001b027808 */ /* 0x000fe20002000000 */
[----:B------:R-:W-:Y:S01]  /*2d10*/  FFMA R24, R6, 0.69314718246459960938, R59 ;  /* 0x3f31721806187823 */ /* 0x000fe2000000003b */
[----:B------:R-:W-:Y:S01]  /*2d20*/  FSEL R3, R3, -INF , P3 ;  /* 0xff80000003037808 */ /* 0x000fe20001800000 */
[----:B------:R0:W-:Y:S01]  /*2d30*/  STG.E.U16 [R10.64], R7 ;  /* 0x000000070a007986 */ /* 0x0001e2000c101506 */
[----:B------:R-:W-:Y:S01]  /*2d40*/  FSEL R5, R28, -INF , P2 ;  /* 0xff8000001c057808 */ /* 0x000fe20001000000 */
[----:B------:R-:W-:Y:S01]  /*2d50*/  FFMA R26, R2, 0.69314718246459960938, R57 ;  /* 0x3f317218021a7823 */ /* 0x000fe20000000039 */
[----:B--2---:R-:W-:Y:S01]  /*2d60*/  PRMT R2, R33, 0x7632, R2 ;  /* 0x0000763221027816 */ /* 0x004fe20000000002 */
[----:B------:R1:W-:Y:S01]  /*2d70*/  STG.E.U16 [R12.64], R37 ;  /* 0x000000250c007986 */ /* 0x0003e2000c101506 */
[----:B------:R-:W-:Y:S02]  /*2d80*/  FFMA R25, R3, 0.69314718246459960938, R58 ;  /* 0x3f31721803197823 */ /* 0x000fe4000000003a */
[----:B------:R-:W-:Y:S01]  /*2d90*/  FFMA R27, R5, 0.69314718246459960938, R52 ;  /* 0x3f317218051b7823 */ /* 0x000fe20000000034 */
[----:B------:R1:W-:Y:S01]  /*2da0*/  STG.E.U16 [R16.64], R15 ;  /* 0x0000000f10007986 */ /* 0x0003e2000c101506 */
[----:B0-----:R-:W-:-:S03]  /*2db0*/  PRMT R11, R39, 0x7632, R11 ;  /* 0x00007632270b7816 */ /* 0x001fc6000000000b */
[----:B------:R1:W-:Y:S04]  /*2dc0*/  STG.E.U16 [R18.64], R39 ;  /* 0x0000002712007986 */ /* 0x0003e8000c101506 */
[----:B------:R1:W-:Y:S04]  /*2dd0*/  STG.E.U16 [R20.64], R11 ;  /* 0x0000000b14007986 */ /* 0x0003e8000c101506 */
[----:B------:R1:W-:Y:S04]  /*2de0*/  STG.E.U16 [R8.64], R33 ;  /* 0x0000002108007986 */ /* 0x0003e8000c101506 */
[----:B------:R1:W-:Y:S04]  /*2df0*/  STG.E.U16 [R22.64], R2 ;  /* 0x0000000216007986 */ /* 0x0003e8000c101506 */
[----:B------:R-:W-:Y:S06]  /*2e00*/  BAR.SYNC.DEFER_BLOCKING 0x0 ;  /* 0x0000000000007b1d */ /* 0x000fec0000010000 */
[----:B------:R1:W-:Y:S04]  /*2e10*/  STS.128 [R80.X4], R24 ;  /* 0x0000001850007388 */ /* 0x0003e80000004c00 */
[----:B------:R-:W-:Y:S06]  /*2e20*/  BAR.SYNC.DEFER_BLOCKING 0x0 ;  /* 0x0000000000007b1d */ /* 0x000fec0000010000 */
[----:B------:R-:W-:Y:S05]  /*2e30*/  @P5 EXIT ;  /* 0x000000000000594d */ /* 0x000fea0003800000 */
[----:B-1----:R-:W0:Y:S01]  /*2e40*/  LDS R7, [R4] ;  /* 0x0000000004077984 */ /* 0x002e220000000800 */
[----:B------:R-:W-:Y:S01]  /*2e50*/  IMAD R0, R0, c[0x0][0x1cc], RZ ;  /* 0x0000730000007a24 */ /* 0x000fe200078e02ff */
[C---:B------:R-:W-:Y:S01]  /*2e60*/  SHF.L.U32 R3, R78.reuse, 0x2, RZ ;  /* 0x000000024e037819 */ /* 0x040fe200000006ff */
[----:B------:R-:W-:-:S04]  /*2e70*/  IMAD.HI R5, R78, 0x4, RZ ;  /* 0x000000044e057827 */ /* 0x000fc800078e02ff */
[C---:B------:R-:W-:Y:S02]  /*2e80*/  IMAD.SHL.U32 R2, R0.reuse, 0x4, RZ ;  /* 0x0000000400027824 */ /* 0x040fe400078e00ff */
[----:B------:R-:W-:-:S03]  /*2e90*/  IMAD.HI R0, R0, 0x4, RZ ;  /* 0x0000000400007827 */ /* 0x000fc600078e02ff */
[----:B------:R-:W-:-:S04]  /*2ea0*/  IADD3 R2, P0, P1, R3, c[0x0][0x180], R2 ;  /* 0x0000600003027a10 */ /* 0x000fc8000791e002 */
[----:B------:R-:W-:-:S05]  /*2eb0*/  IADD3.X R3, R5, c[0x0][0x184], R0, P0, P1 ;  /* 0x0000610005037a10 */ /* 0x000fca00007e2400 */
[----:B0-----:R-:W-:Y:S01]  /*2ec0*/  STG.E [R2.64], R7 ;  /* 0x0000000702007986 */ /* 0x001fe2000c101906 */
[----:B------:R-:W-:Y:S05]  /*2ed0*/  EXIT ;  /* 0x000000000000794d */ /* 0x000fea0003800000 */
.L_x_2:
[----:B------:R-:W-:-:S00]  /*2ee0*/  BRA `(.L_x_2) ;  /* 0xfffffff000007947 */ /* 0x000fc0000383ffff */
[----:B------:R-:W-:-:S00]  /*2ef0*/  NOP ;  /* 0x0000000000007918 */ /* 0x000fc00000000000 */
        /* <DEDUP_REMOVED lines=8> */
.L_x_3:


//--------------------- .nv.global.init           --------------------------
	.section	.nv.global.init,"aw",@progbits
.nv.global.init:
	.type		_$_str,@object
	.size		_$_str,(.L_0 - _$_str)
_$_str:
        /*0000*/ 	.byte	0x5f, 0x5f, 0x43, 0x55, 0x44, 0x41, 0x5f, 0x46, 0x54, 0x5a, 0x00
.L_0:


//--------------------- .nv.shared.attn_fwd       --------------------------
	.section	.nv.shared.attn_fwd,"aw",@nobits
	.sectionflags	@""
	.align	16
